//
// Generated by NVIDIA NVVM Compiler
//
// Compiler Build ID: CL-36424714
// Cuda compilation tools, release 13.0, V13.0.88
// Based on NVVM 20.0.0
//

.version 9.0
.target sm_100
.address_size 64

	// .globl	tr_from_hlc_f32
.extern .shared .align 16 .b8 shraw[];
.extern .shared .align 16 .b8 shraw$1[];

.visible .entry tr_from_hlc_f32(
	.param .u64 .ptr .align 1 tr_from_hlc_f32_param_0,
	.param .u64 .ptr .align 1 tr_from_hlc_f32_param_1,
	.param .u64 .ptr .align 1 tr_from_hlc_f32_param_2,
	.param .u32 tr_from_hlc_f32_param_3,
	.param .u32 tr_from_hlc_f32_param_4,
	.param .u64 .ptr .align 1 tr_from_hlc_f32_param_5
)
{
	.reg .pred 	%p<5>;
	.reg .b32 	%r<14>;
	.reg .b32 	%f<12>;
	.reg .b64 	%rd<18>;

	ld.param.u64 	%rd5, [tr_from_hlc_f32_param_0];
	ld.param.u64 	%rd6, [tr_from_hlc_f32_param_1];
	ld.param.u64 	%rd7, [tr_from_hlc_f32_param_2];
	ld.param.u32 	%r7, [tr_from_hlc_f32_param_3];
	ld.param.u32 	%r8, [tr_from_hlc_f32_param_4];
	ld.param.u64 	%rd8, [tr_from_hlc_f32_param_5];
	cvta.to.global.u64 	%rd1, %rd8;
	setp.lt.s32 	%p1, %r7, 1;
	@%p1 bra 	$L__BB0_7;
	mov.u32 	%r9, %ctaid.x;
	mov.u32 	%r1, %ntid.x;
	mov.u32 	%r10, %tid.x;
	mad.lo.s32 	%r13, %r9, %r1, %r10;
	setp.ge.s32 	%p2, %r13, %r7;
	@%p2 bra 	$L__BB0_7;
	mov.u32 	%r11, %nctaid.x;
	mul.lo.s32 	%r3, %r1, %r11;
	cvta.to.global.u64 	%rd2, %rd5;
	cvta.to.global.u64 	%rd3, %rd6;
	cvta.to.global.u64 	%rd4, %rd7;
	max.s32 	%r4, %r8, 0;
$L__BB0_3:
	mul.wide.s32 	%rd9, %r13, 4;
	add.s64 	%rd10, %rd2, %rd9;
	ld.global.nc.f32 	%f1, [%rd10];
	add.s64 	%rd11, %rd3, %rd9;
	ld.global.nc.f32 	%f2, [%rd11];
	setp.gt.s32 	%p3, %r13, %r4;
	@%p3 bra 	$L__BB0_5;
	sub.f32 	%f3, %f1, %f2;
	add.s64 	%rd13, %rd1, %rd9;
	st.global.f32 	[%rd13], %f3;
	bra.uni 	$L__BB0_6;
$L__BB0_5:
	add.s32 	%r12, %r13, -1;
	mul.wide.u32 	%rd14, %r12, 4;
	add.s64 	%rd15, %rd4, %rd14;
	ld.global.nc.f32 	%f4, [%rd15];
	sub.f32 	%f5, %f1, %f2;
	sub.f32 	%f6, %f1, %f4;
	abs.f32 	%f7, %f6;
	sub.f32 	%f8, %f2, %f4;
	abs.f32 	%f9, %f8;
	max.f32 	%f10, %f7, %f9;
	max.f32 	%f11, %f5, %f10;
	mul.wide.u32 	%rd16, %r13, 4;
	add.s64 	%rd17, %rd1, %rd16;
	st.global.f32 	[%rd17], %f11;
$L__BB0_6:
	add.s32 	%r13, %r13, %r3;
	setp.lt.s32 	%p4, %r13, %r7;
	@%p4 bra 	$L__BB0_3;
$L__BB0_7:
	ret;

}
	// .globl	cksp_batch_f32
.visible .entry cksp_batch_f32(
	.param .u64 .ptr .align 1 cksp_batch_f32_param_0,
	.param .u64 .ptr .align 1 cksp_batch_f32_param_1,
	.param .u64 .ptr .align 1 cksp_batch_f32_param_2,
	.param .u32 cksp_batch_f32_param_3,
	.param .u32 cksp_batch_f32_param_4,
	.param .u64 .ptr .align 1 cksp_batch_f32_param_5,
	.param .u64 .ptr .align 1 cksp_batch_f32_param_6,
	.param .u64 .ptr .align 1 cksp_batch_f32_param_7,
	.param .u32 cksp_batch_f32_param_8,
	.param .u32 cksp_batch_f32_param_9,
	.param .u64 .ptr .align 1 cksp_batch_f32_param_10,
	.param .u64 .ptr .align 1 cksp_batch_f32_param_11
)
{
	.reg .pred 	%p<78>;
	.reg .b32 	%r<243>;
	.reg .b32 	%f<210>;
	.reg .b64 	%rd<127>;

	ld.param.u64 	%rd33, [cksp_batch_f32_param_0];
	ld.param.u64 	%rd34, [cksp_batch_f32_param_1];
	ld.param.u64 	%rd35, [cksp_batch_f32_param_2];
	ld.param.u32 	%r92, [cksp_batch_f32_param_3];
	ld.param.u32 	%r93, [cksp_batch_f32_param_4];
	ld.param.u64 	%rd28, [cksp_batch_f32_param_5];
	ld.param.u64 	%rd29, [cksp_batch_f32_param_6];
	ld.param.u64 	%rd30, [cksp_batch_f32_param_7];
	ld.param.u32 	%r95, [cksp_batch_f32_param_8];
	cvta.to.global.u64 	%rd1, %rd35;
	cvta.to.global.u64 	%rd2, %rd34;
	cvta.to.global.u64 	%rd3, %rd33;
	mov.u32 	%r1, %ctaid.y;
	setp.ge.s32 	%p1, %r1, %r95;
	setp.lt.s32 	%p2, %r92, 1;
	or.pred  	%p3, %p2, %p1;
	mov.u32 	%r96, %ctaid.x;
	setp.ne.s32 	%p4, %r96, 0;
	or.pred  	%p5, %p4, %p3;
	@%p5 bra 	$L__BB1_72;
	ld.param.u64 	%rd115, [cksp_batch_f32_param_11];
	ld.param.u64 	%rd110, [cksp_batch_f32_param_10];
	cvta.to.global.u64 	%rd36, %rd28;
	cvta.to.global.u64 	%rd37, %rd29;
	cvta.to.global.u64 	%rd38, %rd30;
	cvta.to.global.u64 	%rd4, %rd110;
	cvta.to.global.u64 	%rd5, %rd115;
	mul.lo.s32 	%r2, %r92, %r1;
	mul.wide.u32 	%rd39, %r1, 4;
	add.s64 	%rd40, %rd36, %rd39;
	ld.global.nc.u32 	%r3, [%rd40];
	add.s64 	%rd41, %rd37, %rd39;
	ld.global.nc.f32 	%f1, [%rd41];
	add.s64 	%rd42, %rd38, %rd39;
	ld.global.nc.u32 	%r97, [%rd42];
	min.s32 	%r98, %r3, %r97;
	setp.lt.s32 	%p6, %r98, 1;
	@%p6 bra 	$L__BB1_72;
	max.s32 	%r210, %r93, 0;
	setp.ge.s32 	%p7, %r93, %r92;
	@%p7 bra 	$L__BB1_72;
	mul.wide.u32 	%rd43, %r2, 4;
	add.s64 	%rd6, %rd4, %rd43;
	add.s64 	%rd7, %rd5, %rd43;
	mov.u32 	%r6, %tid.x;
	setp.ge.u32 	%p8, %r6, %r92;
	@%p8 bra 	$L__BB1_6;
	mov.u32 	%r7, %ntid.x;
	mov.u32 	%r206, %r6;
$L__BB1_5:
	mul.wide.s32 	%rd44, %r206, 4;
	add.s64 	%rd45, %rd6, %rd44;
	mov.b32 	%r99, 2147483647;
	st.global.u32 	[%rd45], %r99;
	add.s64 	%rd46, %rd7, %rd44;
	st.global.u32 	[%rd46], %r99;
	add.s32 	%r206, %r206, %r7;
	setp.lt.s32 	%p9, %r206, %r92;
	@%p9 bra 	$L__BB1_5;
$L__BB1_6:
	bar.sync 	0;
	setp.ne.s32 	%p10, %r6, 0;
	@%p10 bra 	$L__BB1_72;
	add.s32 	%r100, %r210, %r3;
	add.s32 	%r101, %r100, %r97;
	add.s32 	%r10, %r101, -1;
	cvt.rn.f32.u32 	%f2, %r3;
	rcp.rn.f32 	%f3, %f2;
	mul.wide.u32 	%rd47, %r210, 4;
	add.s64 	%rd48, %rd3, %rd47;
	ld.global.nc.f32 	%f96, [%rd48];
	add.s64 	%rd49, %rd2, %rd47;
	ld.global.nc.f32 	%f97, [%rd49];
	sub.f32 	%f98, %f96, %f97;
	add.f32 	%f178, %f98, 0f00000000;
	sub.f32 	%f177, %f178, %f98;
	setp.eq.s32 	%p11, %r3, 1;
	selp.f32 	%f179, %f98, 0f00000000, %p11;
	setp.lt.u32 	%p12, %r97, 2;
	@%p12 bra 	$L__BB1_12;
	ld.param.u32 	%r201, [cksp_batch_f32_param_9];
	shl.b32 	%r116, %r201, 2;
	mov.u32 	%r117, shraw;
	add.s32 	%r11, %r117, %r116;
	st.shared.u32 	[shraw], %r210;
	st.shared.u32 	[%r11], %r210;
	add.s32 	%r211, %r210, 1;
	setp.lt.u32 	%p33, %r211, %r92;
	@%p33 bra 	$L__BB1_9;
	bra.uni 	$L__BB1_72;
$L__BB1_9:
	ld.param.u32 	%r202, [cksp_batch_f32_param_9];
	shl.b32 	%r120, %r202, 2;
	add.s32 	%r29, %r11, %r120;
	add.s32 	%r30, %r29, %r120;
	add.s32 	%r31, %r30, %r120;
	add.s64 	%rd87, %rd1, %rd47;
	ld.global.nc.f32 	%f192, [%rd87];
	neg.f32 	%f58, %f1;
	mov.b32 	%r236, 0;
	mov.b32 	%r212, 1;
	mov.u32 	%r235, %r236;
	mov.u32 	%r234, %r236;
	mov.u32 	%r233, %r236;
	mov.u32 	%r224, %r212;
	mov.u32 	%r226, %r236;
	mov.u32 	%r221, %r212;
	mov.u32 	%r223, %r236;
$L__BB1_10:
	mul.wide.u32 	%rd88, %r211, 4;
	add.s64 	%rd89, %rd3, %rd88;
	ld.global.nc.f32 	%f63, [%rd89];
	add.s64 	%rd90, %rd2, %rd88;
	ld.global.nc.f32 	%f64, [%rd90];
	sub.f32 	%f159, %f63, %f64;
	sub.f32 	%f160, %f63, %f192;
	abs.f32 	%f161, %f160;
	sub.f32 	%f162, %f64, %f192;
	abs.f32 	%f163, %f162;
	max.f32 	%f164, %f161, %f163;
	max.f32 	%f65, %f159, %f164;
	add.s64 	%rd91, %rd1, %rd88;
	ld.global.nc.f32 	%f192, [%rd91];
	setp.ge.s32 	%p34, %r212, %r3;
	@%p34 bra 	$L__BB1_41;
	sub.f32 	%f166, %f65, %f177;
	add.f32 	%f67, %f178, %f166;
	sub.f32 	%f167, %f67, %f178;
	sub.f32 	%f177, %f167, %f166;
	add.s32 	%r121, %r3, -1;
	setp.eq.s32 	%p35, %r212, %r121;
	div.rn.f32 	%f168, %f67, %f2;
	selp.f32 	%f179, %f168, %f179, %p35;
	mov.f32 	%f178, %f67;
	bra.uni 	$L__BB1_42;
$L__BB1_12:
	add.s32 	%r242, %r210, 1;
	setp.ge.u32 	%p13, %r242, %r92;
	@%p13 bra 	$L__BB1_72;
	add.s64 	%rd51, %rd1, %rd47;
	ld.global.nc.f32 	%f176, [%rd51];
	neg.f32 	%f8, %f1;
	not.b32 	%r103, %r210;
	add.s32 	%r14, %r92, %r103;
	sub.s32 	%r104, %r92, %r210;
	add.s32 	%r105, %r104, -2;
	and.b32  	%r15, %r14, 3;
	setp.lt.u32 	%p14, %r105, 3;
	mov.b32 	%r238, 1;
	@%p14 bra 	$L__BB1_37;
	and.b32  	%r107, %r14, -4;
	neg.s32 	%r208, %r107;
	add.s32 	%r207, %r3, -2;
	mov.b32 	%r209, 2;
$L__BB1_15:
	add.s32 	%r22, %r210, 1;
	add.s32 	%r108, %r209, -1;
	mul.wide.u32 	%rd52, %r22, 4;
	add.s64 	%rd8, %rd3, %rd52;
	ld.global.nc.f32 	%f13, [%rd8];
	add.s64 	%rd9, %rd2, %rd52;
	ld.global.nc.f32 	%f14, [%rd9];
	sub.f32 	%f99, %f13, %f14;
	sub.f32 	%f100, %f13, %f176;
	abs.f32 	%f101, %f100;
	sub.f32 	%f102, %f14, %f176;
	abs.f32 	%f103, %f102;
	max.f32 	%f104, %f101, %f103;
	max.f32 	%f15, %f99, %f104;
	add.s64 	%rd10, %rd1, %rd52;
	ld.global.nc.f32 	%f16, [%rd10];
	setp.ge.s32 	%p15, %r108, %r3;
	@%p15 bra 	$L__BB1_17;
	sub.f32 	%f106, %f15, %f177;
	add.f32 	%f184, %f178, %f106;
	sub.f32 	%f107, %f184, %f178;
	sub.f32 	%f177, %f107, %f106;
	setp.eq.s32 	%p16, %r207, 0;
	div.rn.f32 	%f108, %f184, %f2;
	selp.f32 	%f180, %f108, %f179, %p16;
	bra.uni 	$L__BB1_18;
$L__BB1_17:
	sub.f32 	%f105, %f15, %f179;
	fma.rn.f32 	%f180, %f3, %f105, %f179;
	mov.f32 	%f184, %f178;
$L__BB1_18:
	ld.param.u64 	%rd111, [cksp_batch_f32_param_10];
	cvta.to.global.u64 	%rd53, %rd111;
	add.s64 	%rd11, %rd53, %rd43;
	setp.lt.s32 	%p17, %r22, %r10;
	@%p17 bra 	$L__BB1_20;
	ld.param.u64 	%rd116, [cksp_batch_f32_param_11];
	fma.rn.f32 	%f109, %f8, %f180, %f13;
	mul.wide.u32 	%rd55, %r22, 4;
	add.s64 	%rd56, %rd11, %rd55;
	st.global.f32 	[%rd56], %f109;
	fma.rn.f32 	%f110, %f1, %f180, %f14;
	cvta.to.global.u64 	%rd57, %rd116;
	mul.wide.u32 	%rd58, %r2, 4;
	add.s64 	%rd59, %rd57, %rd58;
	add.s64 	%rd60, %rd59, %rd55;
	st.global.f32 	[%rd60], %f110;
$L__BB1_20:
	ld.global.nc.f32 	%f24, [%rd8+4];
	ld.global.nc.f32 	%f25, [%rd9+4];
	sub.f32 	%f111, %f24, %f25;
	sub.f32 	%f112, %f24, %f16;
	abs.f32 	%f113, %f112;
	sub.f32 	%f114, %f25, %f16;
	abs.f32 	%f115, %f114;
	max.f32 	%f116, %f113, %f115;
	max.f32 	%f26, %f111, %f116;
	ld.global.nc.f32 	%f27, [%rd10+4];
	setp.lt.s32 	%p18, %r209, %r3;
	@%p18 bra 	$L__BB1_22;
	sub.f32 	%f117, %f26, %f180;
	fma.rn.f32 	%f183, %f3, %f117, %f180;
	bra.uni 	$L__BB1_23;
$L__BB1_22:
	sub.f32 	%f118, %f26, %f177;
	add.f32 	%f29, %f184, %f118;
	sub.f32 	%f119, %f29, %f184;
	sub.f32 	%f177, %f119, %f118;
	setp.eq.s32 	%p19, %r207, 1;
	div.rn.f32 	%f120, %f29, %f2;
	selp.f32 	%f183, %f120, %f180, %p19;
	mov.f32 	%f184, %f29;
$L__BB1_23:
	add.s32 	%r23, %r22, 1;
	setp.lt.s32 	%p20, %r23, %r10;
	@%p20 bra 	$L__BB1_25;
	ld.param.u64 	%rd117, [cksp_batch_f32_param_11];
	fma.rn.f32 	%f121, %f8, %f183, %f24;
	add.s32 	%r109, %r210, 1;
	mul.wide.u32 	%rd61, %r109, 4;
	add.s64 	%rd62, %rd11, %rd61;
	st.global.f32 	[%rd62+4], %f121;
	fma.rn.f32 	%f122, %f1, %f183, %f25;
	cvta.to.global.u64 	%rd63, %rd117;
	mul.wide.u32 	%rd64, %r2, 4;
	add.s64 	%rd65, %rd63, %rd64;
	add.s64 	%rd66, %rd65, %rd61;
	st.global.f32 	[%rd66+4], %f122;
$L__BB1_25:
	add.s32 	%r110, %r209, 1;
	ld.global.nc.f32 	%f35, [%rd8+8];
	ld.global.nc.f32 	%f36, [%rd9+8];
	sub.f32 	%f123, %f35, %f36;
	sub.f32 	%f124, %f35, %f27;
	abs.f32 	%f125, %f124;
	sub.f32 	%f126, %f36, %f27;
	abs.f32 	%f127, %f126;
	max.f32 	%f128, %f125, %f127;
	max.f32 	%f37, %f123, %f128;
	ld.global.nc.f32 	%f38, [%rd10+8];
	setp.lt.s32 	%p21, %r110, %r3;
	@%p21 bra 	$L__BB1_27;
	sub.f32 	%f129, %f37, %f183;
	fma.rn.f32 	%f186, %f3, %f129, %f183;
	bra.uni 	$L__BB1_28;
$L__BB1_27:
	sub.f32 	%f130, %f37, %f177;
	add.f32 	%f40, %f184, %f130;
	sub.f32 	%f131, %f40, %f184;
	sub.f32 	%f177, %f131, %f130;
	setp.eq.s32 	%p22, %r207, 2;
	div.rn.f32 	%f132, %f40, %f2;
	selp.f32 	%f186, %f132, %f183, %p22;
	mov.f32 	%f184, %f40;
$L__BB1_28:
	ld.param.u64 	%rd112, [cksp_batch_f32_param_10];
	cvta.to.global.u64 	%rd67, %rd112;
	mul.wide.u32 	%rd68, %r2, 4;
	add.s64 	%rd12, %rd67, %rd68;
	add.s32 	%r24, %r23, 1;
	setp.lt.s32 	%p23, %r24, %r10;
	@%p23 bra 	$L__BB1_30;
	ld.param.u64 	%rd118, [cksp_batch_f32_param_11];
	fma.rn.f32 	%f133, %f8, %f186, %f35;
	add.s32 	%r111, %r210, 1;
	mul.wide.u32 	%rd69, %r111, 4;
	add.s64 	%rd70, %rd12, %rd69;
	st.global.f32 	[%rd70+8], %f133;
	fma.rn.f32 	%f134, %f1, %f186, %f36;
	cvta.to.global.u64 	%rd71, %rd118;
	mul.wide.u32 	%rd72, %r2, 4;
	add.s64 	%rd73, %rd71, %rd72;
	add.s64 	%rd74, %rd73, %rd69;
	st.global.f32 	[%rd74+8], %f134;
$L__BB1_30:
	add.s32 	%r112, %r209, 2;
	ld.global.nc.f32 	%f46, [%rd8+12];
	ld.global.nc.f32 	%f47, [%rd9+12];
	sub.f32 	%f135, %f46, %f47;
	sub.f32 	%f136, %f46, %f38;
	abs.f32 	%f137, %f136;
	sub.f32 	%f138, %f47, %f38;
	abs.f32 	%f139, %f138;
	max.f32 	%f140, %f137, %f139;
	max.f32 	%f48, %f135, %f140;
	ld.global.nc.f32 	%f176, [%rd10+12];
	setp.lt.s32 	%p24, %r112, %r3;
	@%p24 bra 	$L__BB1_32;
	sub.f32 	%f141, %f48, %f186;
	fma.rn.f32 	%f179, %f3, %f141, %f186;
	mov.f32 	%f178, %f184;
	bra.uni 	$L__BB1_33;
$L__BB1_32:
	sub.f32 	%f142, %f48, %f177;
	add.f32 	%f178, %f184, %f142;
	sub.f32 	%f143, %f178, %f184;
	sub.f32 	%f177, %f143, %f142;
	setp.eq.s32 	%p25, %r207, 3;
	div.rn.f32 	%f144, %f178, %f2;
	selp.f32 	%f179, %f144, %f186, %p25;
$L__BB1_33:
	add.s32 	%r113, %r24, 1;
	setp.lt.s32 	%p26, %r113, %r10;
	@%p26 bra 	$L__BB1_35;
	ld.param.u64 	%rd119, [cksp_batch_f32_param_11];
	fma.rn.f32 	%f145, %f8, %f179, %f46;
	add.s32 	%r114, %r210, 1;
	mul.wide.u32 	%rd75, %r114, 4;
	add.s64 	%rd76, %rd12, %rd75;
	st.global.f32 	[%rd76+12], %f145;
	fma.rn.f32 	%f146, %f1, %f179, %f47;
	cvta.to.global.u64 	%rd77, %rd119;
	mul.wide.u32 	%rd78, %r2, 4;
	add.s64 	%rd79, %rd77, %rd78;
	add.s64 	%rd80, %rd79, %rd75;
	st.global.f32 	[%rd80+12], %f146;
$L__BB1_35:
	add.s32 	%r210, %r210, 4;
	add.s32 	%r209, %r209, 4;
	add.s32 	%r208, %r208, 4;
	add.s32 	%r207, %r207, -4;
	setp.eq.s32 	%p27, %r208, 0;
	@%p27 bra 	$L__BB1_36;
	bra.uni 	$L__BB1_15;
$L__BB1_36:
	add.s32 	%r242, %r210, 1;
	add.s32 	%r238, %r209, -1;
$L__BB1_37:
	setp.eq.s32 	%p28, %r15, 0;
	@%p28 bra 	$L__BB1_72;
	ld.param.u64 	%rd120, [cksp_batch_f32_param_11];
	ld.param.u64 	%rd113, [cksp_batch_f32_param_10];
	mul.wide.u32 	%rd81, %r242, 4;
	mul.wide.u32 	%rd82, %r2, 4;
	add.s64 	%rd83, %rd81, %rd82;
	cvta.to.global.u64 	%rd84, %rd120;
	add.s64 	%rd126, %rd84, %rd83;
	cvta.to.global.u64 	%rd85, %rd113;
	add.s64 	%rd125, %rd85, %rd83;
	add.s64 	%rd124, %rd1, %rd81;
	add.s64 	%rd123, %rd2, %rd81;
	add.s64 	%rd122, %rd3, %rd81;
	sub.s32 	%r241, %r238, %r3;
	add.s32 	%r240, %r238, 1;
	neg.s32 	%r239, %r15;
$L__BB1_39:
	.pragma "nounroll";
	add.s32 	%r115, %r240, -1;
	ld.global.nc.f32 	%f85, [%rd122];
	ld.global.nc.f32 	%f86, [%rd123];
	sub.f32 	%f147, %f85, %f86;
	sub.f32 	%f148, %f85, %f176;
	abs.f32 	%f149, %f148;
	sub.f32 	%f150, %f86, %f176;
	abs.f32 	%f151, %f150;
	max.f32 	%f152, %f149, %f151;
	max.f32 	%f87, %f147, %f152;
	ld.global.nc.f32 	%f176, [%rd124];
	setp.lt.s32 	%p29, %r115, %r3;
	@%p29 bra 	$L__BB1_68;
	sub.f32 	%f153, %f87, %f179;
	fma.rn.f32 	%f179, %f3, %f153, %f179;
	bra.uni 	$L__BB1_69;
$L__BB1_41:
	sub.f32 	%f165, %f65, %f179;
	fma.rn.f32 	%f179, %f3, %f165, %f179;
$L__BB1_42:
	mov.u32 	%r42, %r221;
	setp.eq.s32 	%p36, %r223, %r42;
	@%p36 bra 	$L__BB1_44;
	setp.eq.s32 	%p37, %r42, 0;
	add.s32 	%r122, %r42, -1;
	selp.b32 	%r221, %r97, %r122, %p37;
	shl.b32 	%r123, %r221, 2;
	mov.u32 	%r124, shraw;
	add.s32 	%r125, %r124, %r123;
	ld.shared.u32 	%r126, [%r125];
	mul.wide.s32 	%rd92, %r126, 4;
	add.s64 	%rd93, %rd3, %rd92;
	ld.global.nc.f32 	%f169, [%rd93];
	setp.le.f32 	%p38, %f169, %f63;
	@%p38 bra 	$L__BB1_42;
$L__BB1_44:
	setp.lt.s32 	%p39, %r42, %r97;
	add.s32 	%r127, %r42, 1;
	selp.b32 	%r221, %r127, 0, %p39;
	setp.eq.s32 	%p40, %r221, %r223;
	setp.lt.s32 	%p41, %r223, %r97;
	add.s32 	%r128, %r223, 1;
	selp.b32 	%r129, %r128, 0, %p41;
	selp.b32 	%r222, %r129, %r223, %p40;
	shl.b32 	%r130, %r42, 2;
	mov.u32 	%r131, shraw;
	add.s32 	%r132, %r131, %r130;
	st.shared.u32 	[%r132], %r211;
	setp.eq.s32 	%p42, %r222, %r221;
	mov.u32 	%r223, %r221;
	@%p42 bra 	$L__BB1_47;
$L__BB1_45:
	shl.b32 	%r133, %r222, 2;
	add.s32 	%r135, %r131, %r133;
	ld.shared.u32 	%r136, [%r135];
	add.s32 	%r137, %r136, %r97;
	setp.gt.s32 	%p43, %r137, %r211;
	mov.u32 	%r223, %r222;
	@%p43 bra 	$L__BB1_47;
	setp.lt.s32 	%p44, %r222, %r97;
	add.s32 	%r138, %r222, 1;
	selp.b32 	%r222, %r138, 0, %p44;
	setp.ne.s32 	%p45, %r222, %r221;
	mov.u32 	%r223, %r221;
	@%p45 bra 	$L__BB1_45;
$L__BB1_47:
	shl.b32 	%r139, %r223, 2;
	add.s32 	%r141, %r131, %r139;
	ld.shared.u32 	%r142, [%r141];
	mul.wide.s32 	%rd94, %r142, 4;
	add.s64 	%rd95, %rd3, %rd94;
	ld.global.nc.f32 	%f74, [%rd95];
$L__BB1_48:
	mov.u32 	%r49, %r224;
	setp.eq.s32 	%p46, %r226, %r49;
	@%p46 bra 	$L__BB1_50;
	setp.eq.s32 	%p47, %r49, 0;
	add.s32 	%r143, %r49, -1;
	selp.b32 	%r224, %r97, %r143, %p47;
	shl.b32 	%r144, %r224, 2;
	add.s32 	%r145, %r11, %r144;
	ld.shared.u32 	%r146, [%r145];
	mul.wide.s32 	%rd96, %r146, 4;
	add.s64 	%rd97, %rd2, %rd96;
	ld.global.nc.f32 	%f170, [%rd97];
	setp.ge.f32 	%p48, %f170, %f64;
	@%p48 bra 	$L__BB1_48;
$L__BB1_50:
	setp.lt.s32 	%p49, %r49, %r97;
	add.s32 	%r147, %r49, 1;
	selp.b32 	%r224, %r147, 0, %p49;
	setp.eq.s32 	%p50, %r224, %r226;
	setp.lt.s32 	%p51, %r226, %r97;
	add.s32 	%r148, %r226, 1;
	selp.b32 	%r149, %r148, 0, %p51;
	selp.b32 	%r225, %r149, %r226, %p50;
	shl.b32 	%r150, %r49, 2;
	add.s32 	%r151, %r11, %r150;
	st.shared.u32 	[%r151], %r211;
	setp.eq.s32 	%p52, %r225, %r224;
	mov.u32 	%r226, %r224;
	@%p52 bra 	$L__BB1_53;
$L__BB1_51:
	shl.b32 	%r152, %r225, 2;
	add.s32 	%r153, %r11, %r152;
	ld.shared.u32 	%r154, [%r153];
	add.s32 	%r155, %r154, %r97;
	setp.gt.s32 	%p53, %r155, %r211;
	mov.u32 	%r226, %r225;
	@%p53 bra 	$L__BB1_53;
	setp.lt.s32 	%p54, %r225, %r97;
	add.s32 	%r156, %r225, 1;
	selp.b32 	%r225, %r156, 0, %p54;
	setp.ne.s32 	%p55, %r225, %r224;
	mov.u32 	%r226, %r224;
	@%p55 bra 	$L__BB1_51;
$L__BB1_53:
	shl.b32 	%r157, %r226, 2;
	add.s32 	%r158, %r11, %r157;
	ld.shared.u32 	%r56, [%r158];
	setp.lt.s32 	%p56, %r211, %r10;
	@%p56 bra 	$L__BB1_67;
	mul.wide.s32 	%rd98, %r56, 4;
	add.s64 	%rd99, %rd2, %rd98;
	ld.global.nc.f32 	%f171, [%rd99];
	fma.rn.f32 	%f75, %f58, %f179, %f74;
	fma.rn.f32 	%f76, %f1, %f179, %f171;
$L__BB1_55:
	mov.u32 	%r57, %r234;
	setp.eq.s32 	%p57, %r233, %r57;
	@%p57 bra 	$L__BB1_57;
	setp.eq.s32 	%p58, %r57, 0;
	add.s32 	%r159, %r57, -1;
	selp.b32 	%r234, %r97, %r159, %p58;
	shl.b32 	%r160, %r234, 2;
	add.s32 	%r161, %r31, %r160;
	ld.shared.f32 	%f172, [%r161];
	setp.le.f32 	%p59, %f172, %f75;
	@%p59 bra 	$L__BB1_55;
$L__BB1_57:
	setp.lt.s32 	%p60, %r57, %r97;
	add.s32 	%r162, %r57, 1;
	selp.b32 	%r234, %r162, 0, %p60;
	setp.eq.s32 	%p61, %r234, %r233;
	setp.lt.s32 	%p62, %r233, %r97;
	add.s32 	%r163, %r233, 1;
	selp.b32 	%r164, %r163, 0, %p62;
	selp.b32 	%r228, %r164, %r233, %p61;
	shl.b32 	%r165, %r57, 2;
	add.s32 	%r166, %r29, %r165;
	st.shared.u32 	[%r166], %r211;
	add.s32 	%r167, %r31, %r165;
	st.shared.f32 	[%r167], %f75;
	setp.eq.s32 	%p63, %r228, %r234;
	mov.u32 	%r233, %r234;
	@%p63 bra 	$L__BB1_60;
$L__BB1_58:
	shl.b32 	%r168, %r228, 2;
	add.s32 	%r169, %r29, %r168;
	ld.shared.u32 	%r170, [%r169];
	add.s32 	%r171, %r170, %r97;
	setp.gt.s32 	%p64, %r171, %r211;
	mov.u32 	%r233, %r228;
	@%p64 bra 	$L__BB1_60;
	setp.lt.s32 	%p65, %r228, %r97;
	add.s32 	%r172, %r228, 1;
	selp.b32 	%r228, %r172, 0, %p65;
	setp.ne.s32 	%p66, %r228, %r234;
	mov.u32 	%r233, %r234;
	@%p66 bra 	$L__BB1_58;
$L__BB1_60:
	ld.param.u64 	%rd114, [cksp_batch_f32_param_10];
	shl.b32 	%r173, %r233, 2;
	add.s32 	%r174, %r31, %r173;
	ld.shared.f32 	%f173, [%r174];
	cvta.to.global.u64 	%rd100, %rd114;
	mov.u32 	%r175, %ctaid.y;
	mul.lo.s32 	%r176, %r92, %r175;
	mul.wide.u32 	%rd101, %r176, 4;
	add.s64 	%rd102, %rd100, %rd101;
	mul.wide.u32 	%rd103, %r211, 4;
	add.s64 	%rd104, %rd102, %rd103;
	st.global.f32 	[%rd104], %f173;
$L__BB1_61:
	mov.u32 	%r64, %r236;
	setp.eq.s32 	%p67, %r235, %r64;
	@%p67 bra 	$L__BB1_63;
	ld.param.u32 	%r203, [cksp_batch_f32_param_9];
	setp.eq.s32 	%p68, %r64, 0;
	add.s32 	%r177, %r64, -1;
	selp.b32 	%r236, %r97, %r177, %p68;
	shl.b32 	%r178, %r203, 2;
	add.s32 	%r179, %r31, %r178;
	shl.b32 	%r180, %r236, 2;
	add.s32 	%r181, %r179, %r180;
	ld.shared.f32 	%f174, [%r181];
	setp.ge.f32 	%p69, %f174, %f76;
	@%p69 bra 	$L__BB1_61;
$L__BB1_63:
	ld.param.u32 	%r204, [cksp_batch_f32_param_9];
	setp.lt.s32 	%p70, %r64, %r97;
	add.s32 	%r182, %r64, 1;
	selp.b32 	%r236, %r182, 0, %p70;
	setp.eq.s32 	%p71, %r236, %r235;
	setp.lt.s32 	%p72, %r235, %r97;
	add.s32 	%r183, %r235, 1;
	selp.b32 	%r184, %r183, 0, %p72;
	selp.b32 	%r231, %r184, %r235, %p71;
	shl.b32 	%r185, %r64, 2;
	add.s32 	%r186, %r30, %r185;
	st.shared.u32 	[%r186], %r211;
	shl.b32 	%r187, %r204, 2;
	add.s32 	%r188, %r31, %r187;
	add.s32 	%r189, %r188, %r185;
	st.shared.f32 	[%r189], %f76;
	setp.eq.s32 	%p73, %r231, %r236;
	mov.u32 	%r235, %r236;
	@%p73 bra 	$L__BB1_66;
$L__BB1_64:
	shl.b32 	%r190, %r231, 2;
	add.s32 	%r191, %r30, %r190;
	ld.shared.u32 	%r192, [%r191];
	add.s32 	%r193, %r192, %r97;
	setp.gt.s32 	%p74, %r193, %r211;
	mov.u32 	%r235, %r231;
	@%p74 bra 	$L__BB1_66;
	setp.lt.s32 	%p75, %r231, %r97;
	add.s32 	%r194, %r231, 1;
	selp.b32 	%r231, %r194, 0, %p75;
	setp.ne.s32 	%p76, %r231, %r236;
	mov.u32 	%r235, %r236;
	@%p76 bra 	$L__BB1_64;
$L__BB1_66:
	ld.param.u64 	%rd121, [cksp_batch_f32_param_11];
	ld.param.u32 	%r205, [cksp_batch_f32_param_9];
	shl.b32 	%r195, %r205, 2;
	add.s32 	%r196, %r31, %r195;
	shl.b32 	%r197, %r235, 2;
	add.s32 	%r198, %r196, %r197;
	ld.shared.f32 	%f175, [%r198];
	cvta.to.global.u64 	%rd105, %rd121;
	mul.wide.u32 	%rd106, %r176, 4;
	add.s64 	%rd107, %rd105, %rd106;
	mul.wide.u32 	%rd108, %r211, 4;
	add.s64 	%rd109, %rd107, %rd108;
	st.global.f32 	[%rd109], %f175;
$L__BB1_67:
	add.s32 	%r212, %r212, 1;
	add.s32 	%r211, %r212, %r210;
	setp.eq.s32 	%p77, %r211, %r92;
	@%p77 bra 	$L__BB1_72;
	bra.uni 	$L__BB1_10;
$L__BB1_68:
	sub.f32 	%f154, %f87, %f177;
	add.f32 	%f90, %f178, %f154;
	sub.f32 	%f155, %f90, %f178;
	sub.f32 	%f177, %f155, %f154;
	setp.eq.s32 	%p30, %r241, -1;
	div.rn.f32 	%f156, %f90, %f2;
	selp.f32 	%f179, %f156, %f179, %p30;
	mov.f32 	%f178, %f90;
$L__BB1_69:
	setp.lt.s32 	%p31, %r242, %r10;
	@%p31 bra 	$L__BB1_71;
	fma.rn.f32 	%f157, %f8, %f179, %f85;
	st.global.f32 	[%rd125], %f157;
	fma.rn.f32 	%f158, %f1, %f179, %f86;
	st.global.f32 	[%rd126], %f158;
$L__BB1_71:
	add.s32 	%r242, %r242, 1;
	add.s64 	%rd126, %rd126, 4;
	add.s64 	%rd125, %rd125, 4;
	add.s64 	%rd124, %rd124, 4;
	add.s64 	%rd123, %rd123, 4;
	add.s64 	%rd122, %rd122, 4;
	add.s32 	%r241, %r241, 1;
	add.s32 	%r240, %r240, 1;
	add.s32 	%r239, %r239, 1;
	setp.ne.s32 	%p32, %r239, 0;
	@%p32 bra 	$L__BB1_39;
$L__BB1_72:
	ret;

}
	// .globl	cksp_batch_f32_pretr
.visible .entry cksp_batch_f32_pretr(
	.param .u64 .ptr .align 1 cksp_batch_f32_pretr_param_0,
	.param .u64 .ptr .align 1 cksp_batch_f32_pretr_param_1,
	.param .u64 .ptr .align 1 cksp_batch_f32_pretr_param_2,
	.param .u64 .ptr .align 1 cksp_batch_f32_pretr_param_3,
	.param .u32 cksp_batch_f32_pretr_param_4,
	.param .u32 cksp_batch_f32_pretr_param_5,
	.param .u64 .ptr .align 1 cksp_batch_f32_pretr_param_6,
	.param .u64 .ptr .align 1 cksp_batch_f32_pretr_param_7,
	.param .u64 .ptr .align 1 cksp_batch_f32_pretr_param_8,
	.param .u32 cksp_batch_f32_pretr_param_9,
	.param .u32 cksp_batch_f32_pretr_param_10,
	.param .u64 .ptr .align 1 cksp_batch_f32_pretr_param_11,
	.param .u64 .ptr .align 1 cksp_batch_f32_pretr_param_12
)
{
	.reg .pred 	%p<79>;
	.reg .b32 	%r<254>;
	.reg .b32 	%f<156>;
	.reg .b64 	%rd<96>;

	ld.param.u64 	%rd32, [cksp_batch_f32_pretr_param_0];
	ld.param.u64 	%rd33, [cksp_batch_f32_pretr_param_1];
	ld.param.u64 	%rd26, [cksp_batch_f32_pretr_param_3];
	ld.param.u32 	%r93, [cksp_batch_f32_pretr_param_4];
	ld.param.u32 	%r94, [cksp_batch_f32_pretr_param_5];
	ld.param.u64 	%rd27, [cksp_batch_f32_pretr_param_6];
	ld.param.u64 	%rd28, [cksp_batch_f32_pretr_param_7];
	ld.param.u64 	%rd29, [cksp_batch_f32_pretr_param_8];
	ld.param.u32 	%r96, [cksp_batch_f32_pretr_param_9];
	cvta.to.global.u64 	%rd1, %rd26;
	cvta.to.global.u64 	%rd2, %rd33;
	cvta.to.global.u64 	%rd3, %rd32;
	mov.u32 	%r1, %ctaid.y;
	setp.ge.s32 	%p1, %r1, %r96;
	setp.lt.s32 	%p2, %r93, 1;
	or.pred  	%p3, %p2, %p1;
	mov.u32 	%r97, %ctaid.x;
	setp.ne.s32 	%p4, %r97, 0;
	or.pred  	%p5, %p4, %p3;
	@%p5 bra 	$L__BB2_74;
	ld.param.u64 	%rd89, [cksp_batch_f32_pretr_param_12];
	ld.param.u64 	%rd87, [cksp_batch_f32_pretr_param_11];
	ld.param.u32 	%r202, [cksp_batch_f32_pretr_param_4];
	cvta.to.global.u64 	%rd34, %rd27;
	cvta.to.global.u64 	%rd35, %rd28;
	cvta.to.global.u64 	%rd36, %rd29;
	cvta.to.global.u64 	%rd4, %rd87;
	cvta.to.global.u64 	%rd5, %rd89;
	mul.lo.s32 	%r2, %r202, %r1;
	mul.wide.u32 	%rd37, %r1, 4;
	add.s64 	%rd38, %rd34, %rd37;
	ld.global.nc.u32 	%r3, [%rd38];
	add.s64 	%rd39, %rd35, %rd37;
	ld.global.nc.f32 	%f1, [%rd39];
	add.s64 	%rd40, %rd36, %rd37;
	ld.global.nc.u32 	%r98, [%rd40];
	min.s32 	%r99, %r3, %r98;
	setp.lt.s32 	%p6, %r99, 1;
	@%p6 bra 	$L__BB2_74;
	ld.param.u32 	%r203, [cksp_batch_f32_pretr_param_4];
	max.s32 	%r221, %r94, 0;
	setp.ge.s32 	%p7, %r94, %r203;
	@%p7 bra 	$L__BB2_74;
	ld.param.u32 	%r204, [cksp_batch_f32_pretr_param_4];
	mul.wide.u32 	%rd41, %r2, 4;
	add.s64 	%rd6, %rd4, %rd41;
	add.s64 	%rd7, %rd5, %rd41;
	mov.u32 	%r6, %tid.x;
	setp.ge.u32 	%p8, %r6, %r204;
	@%p8 bra 	$L__BB2_6;
	mov.u32 	%r7, %ntid.x;
	mov.u32 	%r216, %r6;
$L__BB2_5:
	ld.param.u32 	%r205, [cksp_batch_f32_pretr_param_4];
	mul.wide.s32 	%rd42, %r216, 4;
	add.s64 	%rd43, %rd6, %rd42;
	mov.b32 	%r100, 2147483647;
	st.global.u32 	[%rd43], %r100;
	add.s64 	%rd44, %rd7, %rd42;
	st.global.u32 	[%rd44], %r100;
	add.s32 	%r216, %r216, %r7;
	setp.lt.s32 	%p9, %r216, %r205;
	@%p9 bra 	$L__BB2_5;
$L__BB2_6:
	bar.sync 	0;
	setp.ne.s32 	%p10, %r6, 0;
	@%p10 bra 	$L__BB2_74;
	ld.param.u32 	%r211, [cksp_batch_f32_pretr_param_10];
	shl.b32 	%r102, %r211, 2;
	mov.u32 	%r103, shraw;
	add.s32 	%r10, %r103, %r102;
	add.s32 	%r104, %r221, %r3;
	add.s32 	%r105, %r104, %r98;
	add.s32 	%r11, %r105, -1;
	cvt.rn.f32.u32 	%f2, %r3;
	rcp.rn.f32 	%f3, %f2;
	mul.wide.u32 	%rd45, %r221, 4;
	add.s64 	%rd46, %rd1, %rd45;
	ld.global.nc.f32 	%f84, [%rd46];
	add.f32 	%f127, %f84, 0f00000000;
	sub.f32 	%f126, %f127, %f84;
	setp.eq.s32 	%p11, %r3, 1;
	selp.f32 	%f143, %f84, 0f00000000, %p11;
	setp.lt.u32 	%p12, %r98, 2;
	mov.b32 	%r235, 0;
	@%p12 bra 	$L__BB2_9;
	st.shared.u32 	[shraw], %r221;
	st.shared.u32 	[%r10], %r221;
	mov.b32 	%r235, 1;
$L__BB2_9:
	setp.eq.s32 	%p13, %r98, 1;
	@%p13 bra 	$L__BB2_14;
	ld.param.u32 	%r206, [cksp_batch_f32_pretr_param_4];
	add.s32 	%r222, %r221, 1;
	setp.ge.u32 	%p14, %r222, %r206;
	@%p14 bra 	$L__BB2_74;
	ld.param.u32 	%r212, [cksp_batch_f32_pretr_param_10];
	shl.b32 	%r109, %r212, 2;
	add.s32 	%r14, %r10, %r109;
	add.s32 	%r15, %r14, %r109;
	add.s32 	%r16, %r15, %r109;
	neg.f32 	%f7, %f1;
	mov.b32 	%r247, 0;
	mov.b32 	%r223, 1;
	mov.u32 	%r246, %r247;
	mov.u32 	%r245, %r247;
	mov.u32 	%r244, %r247;
	mov.u32 	%r237, %r247;
	mov.u32 	%r232, %r235;
	mov.u32 	%r234, %r247;
$L__BB2_12:
	ld.param.u64 	%rd84, [cksp_batch_f32_pretr_param_3];
	mul.wide.u32 	%rd47, %r222, 4;
	add.s64 	%rd48, %rd3, %rd47;
	ld.global.nc.f32 	%f55, [%rd48];
	add.s64 	%rd49, %rd2, %rd47;
	ld.global.nc.f32 	%f56, [%rd49];
	cvta.to.global.u64 	%rd50, %rd84;
	add.s64 	%rd51, %rd50, %rd47;
	ld.global.nc.f32 	%f57, [%rd51];
	setp.ge.s32 	%p15, %r223, %r3;
	@%p15 bra 	$L__BB2_43;
	sub.f32 	%f86, %f57, %f126;
	add.f32 	%f58, %f127, %f86;
	sub.f32 	%f87, %f58, %f127;
	sub.f32 	%f126, %f87, %f86;
	add.s32 	%r110, %r3, -1;
	setp.eq.s32 	%p16, %r223, %r110;
	div.rn.f32 	%f88, %f58, %f2;
	selp.f32 	%f143, %f88, %f143, %p16;
	mov.f32 	%f127, %f58;
	bra.uni 	$L__BB2_44;
$L__BB2_14:
	ld.param.u32 	%r208, [cksp_batch_f32_pretr_param_4];
	add.s32 	%r253, %r221, 1;
	setp.ge.u32 	%p59, %r253, %r208;
	@%p59 bra 	$L__BB2_74;
	ld.param.u32 	%r209, [cksp_batch_f32_pretr_param_4];
	neg.f32 	%f8, %f1;
	not.b32 	%r187, %r221;
	add.s32 	%r18, %r209, %r187;
	sub.s32 	%r188, %r209, %r221;
	add.s32 	%r189, %r188, -2;
	and.b32  	%r19, %r18, 3;
	setp.lt.u32 	%p60, %r189, 3;
	mov.b32 	%r249, 1;
	@%p60 bra 	$L__BB2_39;
	and.b32  	%r191, %r18, -4;
	neg.s32 	%r219, %r191;
	add.s32 	%r218, %r3, -2;
	mov.b32 	%r220, 2;
$L__BB2_17:
	ld.param.u64 	%rd85, [cksp_batch_f32_pretr_param_3];
	add.s32 	%r26, %r221, 1;
	add.s32 	%r192, %r220, -1;
	mul.wide.u32 	%rd64, %r26, 4;
	add.s64 	%rd8, %rd3, %rd64;
	ld.global.nc.f32 	%f12, [%rd8];
	add.s64 	%rd9, %rd2, %rd64;
	ld.global.nc.f32 	%f13, [%rd9];
	cvta.to.global.u64 	%rd65, %rd85;
	add.s64 	%rd10, %rd65, %rd64;
	ld.global.nc.f32 	%f14, [%rd10];
	setp.ge.s32 	%p61, %r192, %r3;
	@%p61 bra 	$L__BB2_19;
	sub.f32 	%f97, %f14, %f126;
	add.f32 	%f133, %f127, %f97;
	sub.f32 	%f98, %f133, %f127;
	sub.f32 	%f126, %f98, %f97;
	setp.eq.s32 	%p62, %r218, 0;
	div.rn.f32 	%f99, %f133, %f2;
	selp.f32 	%f129, %f99, %f143, %p62;
	bra.uni 	$L__BB2_20;
$L__BB2_19:
	sub.f32 	%f96, %f14, %f143;
	fma.rn.f32 	%f129, %f3, %f96, %f143;
	mov.f32 	%f133, %f127;
$L__BB2_20:
	setp.lt.s32 	%p63, %r26, %r11;
	@%p63 bra 	$L__BB2_22;
	fma.rn.f32 	%f100, %f8, %f129, %f12;
	mul.wide.u32 	%rd66, %r26, 4;
	add.s64 	%rd67, %rd6, %rd66;
	st.global.f32 	[%rd67], %f100;
	fma.rn.f32 	%f101, %f1, %f129, %f13;
	add.s64 	%rd68, %rd7, %rd66;
	st.global.f32 	[%rd68], %f101;
$L__BB2_22:
	ld.global.nc.f32 	%f22, [%rd8+4];
	ld.global.nc.f32 	%f23, [%rd9+4];
	ld.global.nc.f32 	%f24, [%rd10+4];
	setp.lt.s32 	%p64, %r220, %r3;
	@%p64 bra 	$L__BB2_24;
	sub.f32 	%f102, %f24, %f129;
	fma.rn.f32 	%f132, %f3, %f102, %f129;
	bra.uni 	$L__BB2_25;
$L__BB2_24:
	sub.f32 	%f103, %f24, %f126;
	add.f32 	%f26, %f133, %f103;
	sub.f32 	%f104, %f26, %f133;
	sub.f32 	%f126, %f104, %f103;
	setp.eq.s32 	%p65, %r218, 1;
	div.rn.f32 	%f105, %f26, %f2;
	selp.f32 	%f132, %f105, %f129, %p65;
	mov.f32 	%f133, %f26;
$L__BB2_25:
	add.s32 	%r27, %r26, 1;
	setp.lt.s32 	%p66, %r27, %r11;
	@%p66 bra 	$L__BB2_27;
	fma.rn.f32 	%f106, %f8, %f132, %f22;
	add.s32 	%r193, %r221, 1;
	mul.wide.u32 	%rd69, %r193, 4;
	add.s64 	%rd70, %rd6, %rd69;
	st.global.f32 	[%rd70+4], %f106;
	fma.rn.f32 	%f107, %f1, %f132, %f23;
	add.s64 	%rd71, %rd7, %rd69;
	st.global.f32 	[%rd71+4], %f107;
$L__BB2_27:
	add.s32 	%r194, %r220, 1;
	ld.global.nc.f32 	%f32, [%rd8+8];
	ld.global.nc.f32 	%f33, [%rd9+8];
	ld.global.nc.f32 	%f34, [%rd10+8];
	setp.lt.s32 	%p67, %r194, %r3;
	@%p67 bra 	$L__BB2_29;
	sub.f32 	%f108, %f34, %f132;
	fma.rn.f32 	%f135, %f3, %f108, %f132;
	bra.uni 	$L__BB2_30;
$L__BB2_29:
	sub.f32 	%f109, %f34, %f126;
	add.f32 	%f36, %f133, %f109;
	sub.f32 	%f110, %f36, %f133;
	sub.f32 	%f126, %f110, %f109;
	setp.eq.s32 	%p68, %r218, 2;
	div.rn.f32 	%f111, %f36, %f2;
	selp.f32 	%f135, %f111, %f132, %p68;
	mov.f32 	%f133, %f36;
$L__BB2_30:
	add.s32 	%r28, %r27, 1;
	setp.lt.s32 	%p69, %r28, %r11;
	@%p69 bra 	$L__BB2_32;
	fma.rn.f32 	%f112, %f8, %f135, %f32;
	add.s32 	%r195, %r221, 1;
	mul.wide.u32 	%rd72, %r195, 4;
	add.s64 	%rd73, %rd6, %rd72;
	st.global.f32 	[%rd73+8], %f112;
	fma.rn.f32 	%f113, %f1, %f135, %f33;
	add.s64 	%rd74, %rd7, %rd72;
	st.global.f32 	[%rd74+8], %f113;
$L__BB2_32:
	add.s32 	%r196, %r220, 2;
	ld.global.nc.f32 	%f42, [%rd8+12];
	ld.global.nc.f32 	%f43, [%rd9+12];
	ld.global.nc.f32 	%f44, [%rd10+12];
	setp.lt.s32 	%p70, %r196, %r3;
	@%p70 bra 	$L__BB2_34;
	sub.f32 	%f114, %f44, %f135;
	fma.rn.f32 	%f143, %f3, %f114, %f135;
	mov.f32 	%f127, %f133;
	bra.uni 	$L__BB2_35;
$L__BB2_34:
	sub.f32 	%f115, %f44, %f126;
	add.f32 	%f127, %f133, %f115;
	sub.f32 	%f116, %f127, %f133;
	sub.f32 	%f126, %f116, %f115;
	setp.eq.s32 	%p71, %r218, 3;
	div.rn.f32 	%f117, %f127, %f2;
	selp.f32 	%f143, %f117, %f135, %p71;
$L__BB2_35:
	add.s32 	%r197, %r28, 1;
	setp.lt.s32 	%p72, %r197, %r11;
	@%p72 bra 	$L__BB2_37;
	fma.rn.f32 	%f118, %f8, %f143, %f42;
	add.s32 	%r198, %r221, 1;
	mul.wide.u32 	%rd75, %r198, 4;
	add.s64 	%rd76, %rd6, %rd75;
	st.global.f32 	[%rd76+12], %f118;
	fma.rn.f32 	%f119, %f1, %f143, %f43;
	add.s64 	%rd77, %rd7, %rd75;
	st.global.f32 	[%rd77+12], %f119;
$L__BB2_37:
	add.s32 	%r221, %r221, 4;
	add.s32 	%r220, %r220, 4;
	add.s32 	%r219, %r219, 4;
	add.s32 	%r218, %r218, -4;
	setp.eq.s32 	%p73, %r219, 0;
	@%p73 bra 	$L__BB2_38;
	bra.uni 	$L__BB2_17;
$L__BB2_38:
	add.s32 	%r253, %r221, 1;
	add.s32 	%r249, %r220, -1;
$L__BB2_39:
	setp.eq.s32 	%p74, %r19, 0;
	@%p74 bra 	$L__BB2_74;
	ld.param.u64 	%rd90, [cksp_batch_f32_pretr_param_12];
	ld.param.u64 	%rd88, [cksp_batch_f32_pretr_param_11];
	ld.param.u32 	%r210, [cksp_batch_f32_pretr_param_4];
	ld.param.u64 	%rd86, [cksp_batch_f32_pretr_param_3];
	mov.u32 	%r199, %ctaid.y;
	mul.lo.s32 	%r200, %r210, %r199;
	mul.wide.u32 	%rd78, %r253, 4;
	mul.wide.u32 	%rd79, %r200, 4;
	add.s64 	%rd80, %rd78, %rd79;
	cvta.to.global.u64 	%rd81, %rd90;
	add.s64 	%rd95, %rd81, %rd80;
	cvta.to.global.u64 	%rd82, %rd88;
	add.s64 	%rd94, %rd82, %rd80;
	cvta.to.global.u64 	%rd83, %rd86;
	add.s64 	%rd93, %rd83, %rd78;
	add.s64 	%rd92, %rd2, %rd78;
	add.s64 	%rd91, %rd3, %rd78;
	sub.s32 	%r252, %r249, %r3;
	add.s32 	%r251, %r249, 1;
	neg.s32 	%r250, %r19;
$L__BB2_41:
	.pragma "nounroll";
	add.s32 	%r201, %r251, -1;
	ld.global.nc.f32 	%f74, [%rd91];
	ld.global.nc.f32 	%f75, [%rd92];
	ld.global.nc.f32 	%f76, [%rd93];
	setp.lt.s32 	%p75, %r201, %r3;
	@%p75 bra 	$L__BB2_70;
	sub.f32 	%f120, %f76, %f143;
	fma.rn.f32 	%f143, %f3, %f120, %f143;
	bra.uni 	$L__BB2_71;
$L__BB2_43:
	sub.f32 	%f85, %f57, %f143;
	fma.rn.f32 	%f143, %f3, %f85, %f143;
$L__BB2_44:
	mov.u32 	%r43, %r232;
	setp.eq.s32 	%p17, %r234, %r43;
	@%p17 bra 	$L__BB2_46;
	setp.eq.s32 	%p18, %r43, 0;
	add.s32 	%r111, %r43, -1;
	selp.b32 	%r232, %r98, %r111, %p18;
	shl.b32 	%r112, %r232, 2;
	mov.u32 	%r113, shraw;
	add.s32 	%r114, %r113, %r112;
	ld.shared.u32 	%r115, [%r114];
	mul.wide.s32 	%rd52, %r115, 4;
	add.s64 	%rd53, %rd3, %rd52;
	ld.global.nc.f32 	%f89, [%rd53];
	setp.le.f32 	%p19, %f89, %f55;
	@%p19 bra 	$L__BB2_44;
$L__BB2_46:
	setp.lt.s32 	%p20, %r43, %r98;
	add.s32 	%r116, %r43, 1;
	selp.b32 	%r232, %r116, 0, %p20;
	setp.eq.s32 	%p21, %r232, %r234;
	setp.lt.s32 	%p22, %r234, %r98;
	add.s32 	%r117, %r234, 1;
	selp.b32 	%r118, %r117, 0, %p22;
	selp.b32 	%r233, %r118, %r234, %p21;
	shl.b32 	%r119, %r43, 2;
	mov.u32 	%r120, shraw;
	add.s32 	%r121, %r120, %r119;
	st.shared.u32 	[%r121], %r222;
	setp.eq.s32 	%p23, %r233, %r232;
	mov.u32 	%r234, %r232;
	@%p23 bra 	$L__BB2_49;
$L__BB2_47:
	shl.b32 	%r122, %r233, 2;
	mov.u32 	%r123, shraw;
	add.s32 	%r124, %r123, %r122;
	ld.shared.u32 	%r125, [%r124];
	add.s32 	%r126, %r125, %r98;
	setp.gt.s32 	%p24, %r126, %r222;
	mov.u32 	%r234, %r233;
	@%p24 bra 	$L__BB2_49;
	setp.lt.s32 	%p25, %r233, %r98;
	add.s32 	%r127, %r233, 1;
	selp.b32 	%r233, %r127, 0, %p25;
	setp.ne.s32 	%p26, %r233, %r232;
	mov.u32 	%r234, %r232;
	@%p26 bra 	$L__BB2_47;
$L__BB2_49:
	shl.b32 	%r128, %r234, 2;
	mov.u32 	%r129, shraw;
	add.s32 	%r130, %r129, %r128;
	ld.shared.u32 	%r131, [%r130];
	mul.wide.s32 	%rd54, %r131, 4;
	add.s64 	%rd55, %rd3, %rd54;
	ld.global.nc.f32 	%f65, [%rd55];
$L__BB2_50:
	mov.u32 	%r50, %r235;
	setp.eq.s32 	%p27, %r237, %r50;
	@%p27 bra 	$L__BB2_52;
	setp.eq.s32 	%p28, %r50, 0;
	add.s32 	%r132, %r50, -1;
	selp.b32 	%r235, %r98, %r132, %p28;
	shl.b32 	%r133, %r235, 2;
	add.s32 	%r134, %r10, %r133;
	ld.shared.u32 	%r135, [%r134];
	mul.wide.s32 	%rd56, %r135, 4;
	add.s64 	%rd57, %rd2, %rd56;
	ld.global.nc.f32 	%f90, [%rd57];
	setp.ge.f32 	%p29, %f90, %f56;
	@%p29 bra 	$L__BB2_50;
$L__BB2_52:
	setp.lt.s32 	%p30, %r50, %r98;
	add.s32 	%r136, %r50, 1;
	selp.b32 	%r235, %r136, 0, %p30;
	setp.eq.s32 	%p31, %r235, %r237;
	setp.lt.s32 	%p32, %r237, %r98;
	add.s32 	%r137, %r237, 1;
	selp.b32 	%r138, %r137, 0, %p32;
	selp.b32 	%r236, %r138, %r237, %p31;
	shl.b32 	%r139, %r50, 2;
	add.s32 	%r140, %r10, %r139;
	st.shared.u32 	[%r140], %r222;
	setp.eq.s32 	%p33, %r236, %r235;
	mov.u32 	%r237, %r235;
	@%p33 bra 	$L__BB2_55;
$L__BB2_53:
	shl.b32 	%r141, %r236, 2;
	add.s32 	%r142, %r10, %r141;
	ld.shared.u32 	%r143, [%r142];
	add.s32 	%r144, %r143, %r98;
	setp.gt.s32 	%p34, %r144, %r222;
	mov.u32 	%r237, %r236;
	@%p34 bra 	$L__BB2_55;
	setp.lt.s32 	%p35, %r236, %r98;
	add.s32 	%r145, %r236, 1;
	selp.b32 	%r236, %r145, 0, %p35;
	setp.ne.s32 	%p36, %r236, %r235;
	mov.u32 	%r237, %r235;
	@%p36 bra 	$L__BB2_53;
$L__BB2_55:
	shl.b32 	%r146, %r237, 2;
	add.s32 	%r147, %r10, %r146;
	ld.shared.u32 	%r57, [%r147];
	setp.lt.s32 	%p37, %r222, %r11;
	@%p37 bra 	$L__BB2_69;
	mul.wide.s32 	%rd58, %r57, 4;
	add.s64 	%rd59, %rd2, %rd58;
	ld.global.nc.f32 	%f91, [%rd59];
	fma.rn.f32 	%f66, %f7, %f143, %f65;
	fma.rn.f32 	%f67, %f1, %f143, %f91;
$L__BB2_57:
	mov.u32 	%r58, %r245;
	setp.eq.s32 	%p38, %r244, %r58;
	@%p38 bra 	$L__BB2_59;
	setp.eq.s32 	%p39, %r58, 0;
	add.s32 	%r148, %r58, -1;
	selp.b32 	%r245, %r98, %r148, %p39;
	shl.b32 	%r149, %r245, 2;
	add.s32 	%r150, %r16, %r149;
	ld.shared.f32 	%f92, [%r150];
	setp.le.f32 	%p40, %f92, %f66;
	@%p40 bra 	$L__BB2_57;
$L__BB2_59:
	setp.lt.s32 	%p41, %r58, %r98;
	add.s32 	%r151, %r58, 1;
	selp.b32 	%r245, %r151, 0, %p41;
	setp.eq.s32 	%p42, %r245, %r244;
	setp.lt.s32 	%p43, %r244, %r98;
	add.s32 	%r152, %r244, 1;
	selp.b32 	%r153, %r152, 0, %p43;
	selp.b32 	%r239, %r153, %r244, %p42;
	shl.b32 	%r154, %r58, 2;
	add.s32 	%r155, %r14, %r154;
	st.shared.u32 	[%r155], %r222;
	add.s32 	%r156, %r16, %r154;
	st.shared.f32 	[%r156], %f66;
	setp.eq.s32 	%p44, %r239, %r245;
	mov.u32 	%r244, %r245;
	@%p44 bra 	$L__BB2_62;
$L__BB2_60:
	shl.b32 	%r157, %r239, 2;
	add.s32 	%r158, %r14, %r157;
	ld.shared.u32 	%r159, [%r158];
	add.s32 	%r160, %r159, %r98;
	setp.gt.s32 	%p45, %r160, %r222;
	mov.u32 	%r244, %r239;
	@%p45 bra 	$L__BB2_62;
	setp.lt.s32 	%p46, %r239, %r98;
	add.s32 	%r161, %r239, 1;
	selp.b32 	%r239, %r161, 0, %p46;
	setp.ne.s32 	%p47, %r239, %r245;
	mov.u32 	%r244, %r245;
	@%p47 bra 	$L__BB2_60;
$L__BB2_62:
	shl.b32 	%r162, %r244, 2;
	add.s32 	%r163, %r16, %r162;
	ld.shared.f32 	%f93, [%r163];
	mul.wide.u32 	%rd60, %r222, 4;
	add.s64 	%rd61, %rd6, %rd60;
	st.global.f32 	[%rd61], %f93;
$L__BB2_63:
	mov.u32 	%r65, %r247;
	setp.eq.s32 	%p48, %r246, %r65;
	@%p48 bra 	$L__BB2_65;
	ld.param.u32 	%r213, [cksp_batch_f32_pretr_param_10];
	setp.eq.s32 	%p49, %r65, 0;
	add.s32 	%r164, %r65, -1;
	selp.b32 	%r247, %r98, %r164, %p49;
	shl.b32 	%r165, %r213, 2;
	add.s32 	%r166, %r16, %r165;
	shl.b32 	%r167, %r247, 2;
	add.s32 	%r168, %r166, %r167;
	ld.shared.f32 	%f94, [%r168];
	setp.ge.f32 	%p50, %f94, %f67;
	@%p50 bra 	$L__BB2_63;
$L__BB2_65:
	ld.param.u32 	%r214, [cksp_batch_f32_pretr_param_10];
	setp.lt.s32 	%p51, %r65, %r98;
	add.s32 	%r169, %r65, 1;
	selp.b32 	%r247, %r169, 0, %p51;
	setp.eq.s32 	%p52, %r247, %r246;
	setp.lt.s32 	%p53, %r246, %r98;
	add.s32 	%r170, %r246, 1;
	selp.b32 	%r171, %r170, 0, %p53;
	selp.b32 	%r242, %r171, %r246, %p52;
	shl.b32 	%r172, %r65, 2;
	add.s32 	%r173, %r15, %r172;
	st.shared.u32 	[%r173], %r222;
	shl.b32 	%r174, %r214, 2;
	add.s32 	%r175, %r16, %r174;
	add.s32 	%r176, %r175, %r172;
	st.shared.f32 	[%r176], %f67;
	setp.eq.s32 	%p54, %r242, %r247;
	mov.u32 	%r246, %r247;
	@%p54 bra 	$L__BB2_68;
$L__BB2_66:
	shl.b32 	%r177, %r242, 2;
	add.s32 	%r178, %r15, %r177;
	ld.shared.u32 	%r179, [%r178];
	add.s32 	%r180, %r179, %r98;
	setp.gt.s32 	%p55, %r180, %r222;
	mov.u32 	%r246, %r242;
	@%p55 bra 	$L__BB2_68;
	setp.lt.s32 	%p56, %r242, %r98;
	add.s32 	%r181, %r242, 1;
	selp.b32 	%r242, %r181, 0, %p56;
	setp.ne.s32 	%p57, %r242, %r247;
	mov.u32 	%r246, %r247;
	@%p57 bra 	$L__BB2_66;
$L__BB2_68:
	ld.param.u32 	%r215, [cksp_batch_f32_pretr_param_10];
	shl.b32 	%r182, %r215, 2;
	add.s32 	%r183, %r16, %r182;
	shl.b32 	%r184, %r246, 2;
	add.s32 	%r185, %r183, %r184;
	ld.shared.f32 	%f95, [%r185];
	mul.wide.u32 	%rd62, %r222, 4;
	add.s64 	%rd63, %rd7, %rd62;
	st.global.f32 	[%rd63], %f95;
$L__BB2_69:
	ld.param.u32 	%r207, [cksp_batch_f32_pretr_param_4];
	add.s32 	%r223, %r223, 1;
	add.s32 	%r222, %r223, %r221;
	setp.eq.s32 	%p58, %r222, %r207;
	@%p58 bra 	$L__BB2_74;
	bra.uni 	$L__BB2_12;
$L__BB2_70:
	sub.f32 	%f121, %f76, %f126;
	add.f32 	%f78, %f127, %f121;
	sub.f32 	%f122, %f78, %f127;
	sub.f32 	%f126, %f122, %f121;
	setp.eq.s32 	%p76, %r252, -1;
	div.rn.f32 	%f123, %f78, %f2;
	selp.f32 	%f143, %f123, %f143, %p76;
	mov.f32 	%f127, %f78;
$L__BB2_71:
	setp.lt.s32 	%p77, %r253, %r11;
	@%p77 bra 	$L__BB2_73;
	fma.rn.f32 	%f124, %f8, %f143, %f74;
	st.global.f32 	[%rd94], %f124;
	fma.rn.f32 	%f125, %f1, %f143, %f75;
	st.global.f32 	[%rd95], %f125;
$L__BB2_73:
	add.s32 	%r253, %r253, 1;
	add.s64 	%rd95, %rd95, 4;
	add.s64 	%rd94, %rd94, 4;
	add.s64 	%rd93, %rd93, 4;
	add.s64 	%rd92, %rd92, 4;
	add.s64 	%rd91, %rd91, 4;
	add.s32 	%r252, %r252, 1;
	add.s32 	%r251, %r251, 1;
	add.s32 	%r250, %r250, 1;
	setp.ne.s32 	%p78, %r250, 0;
	@%p78 bra 	$L__BB2_41;
$L__BB2_74:
	ret;

}
	// .globl	cksp_many_series_one_param_f32
.visible .entry cksp_many_series_one_param_f32(
	.param .u64 .ptr .align 1 cksp_many_series_one_param_f32_param_0,
	.param .u64 .ptr .align 1 cksp_many_series_one_param_f32_param_1,
	.param .u64 .ptr .align 1 cksp_many_series_one_param_f32_param_2,
	.param .u64 .ptr .align 1 cksp_many_series_one_param_f32_param_3,
	.param .u32 cksp_many_series_one_param_f32_param_4,
	.param .u32 cksp_many_series_one_param_f32_param_5,
	.param .u32 cksp_many_series_one_param_f32_param_6,
	.param .f32 cksp_many_series_one_param_f32_param_7,
	.param .u32 cksp_many_series_one_param_f32_param_8,
	.param .u32 cksp_many_series_one_param_f32_param_9,
	.param .u64 .ptr .align 1 cksp_many_series_one_param_f32_param_10,
	.param .u64 .ptr .align 1 cksp_many_series_one_param_f32_param_11
)
{
	.reg .pred 	%p<75>;
	.reg .b32 	%r<265>;
	.reg .b32 	%f<210>;
	.reg .b64 	%rd<133>;

	ld.param.u64 	%rd14, [cksp_many_series_one_param_f32_param_0];
	ld.param.u64 	%rd15, [cksp_many_series_one_param_f32_param_1];
	ld.param.u64 	%rd16, [cksp_many_series_one_param_f32_param_2];
	ld.param.u64 	%rd17, [cksp_many_series_one_param_f32_param_3];
	ld.param.u32 	%r105, [cksp_many_series_one_param_f32_param_4];
	ld.param.u32 	%r106, [cksp_many_series_one_param_f32_param_5];
	ld.param.u32 	%r107, [cksp_many_series_one_param_f32_param_6];
	ld.param.f32 	%f95, [cksp_many_series_one_param_f32_param_7];
	ld.param.u32 	%r108, [cksp_many_series_one_param_f32_param_8];
	ld.param.u64 	%rd19, [cksp_many_series_one_param_f32_param_10];
	ld.param.u64 	%rd18, [cksp_many_series_one_param_f32_param_11];
	cvta.to.global.u64 	%rd1, %rd18;
	cvta.to.global.u64 	%rd2, %rd19;
	cvta.to.global.u64 	%rd3, %rd16;
	cvta.to.global.u64 	%rd4, %rd15;
	cvta.to.global.u64 	%rd5, %rd14;
	mov.u32 	%r1, %ctaid.x;
	setp.ge.s32 	%p1, %r1, %r105;
	min.s32 	%r110, %r106, %r107;
	min.s32 	%r111, %r110, %r108;
	setp.lt.s32 	%p2, %r111, 1;
	or.pred  	%p3, %p2, %p1;
	@%p3 bra 	$L__BB3_71;
	cvta.to.global.u64 	%rd20, %rd17;
	mul.wide.u32 	%rd21, %r1, 4;
	add.s64 	%rd22, %rd20, %rd21;
	ld.global.nc.u32 	%r112, [%rd22];
	max.s32 	%r231, %r112, 0;
	setp.ge.s32 	%p4, %r112, %r106;
	@%p4 bra 	$L__BB3_71;
	add.s32 	%r113, %r107, %r108;
	add.s32 	%r114, %r113, %r231;
	add.s32 	%r3, %r114, -1;
	mov.u32 	%r4, %tid.x;
	setp.ge.u32 	%p5, %r4, %r106;
	@%p5 bra 	$L__BB3_5;
	mov.u32 	%r5, %ntid.x;
	mov.u32 	%r223, %r4;
$L__BB3_4:
	mad.lo.s32 	%r115, %r223, %r105, %r1;
	mul.wide.s32 	%rd23, %r115, 4;
	add.s64 	%rd24, %rd2, %rd23;
	mov.b32 	%r116, 2147483647;
	st.global.u32 	[%rd24], %r116;
	add.s64 	%rd25, %rd1, %rd23;
	st.global.u32 	[%rd25], %r116;
	add.s32 	%r223, %r223, %r5;
	setp.lt.s32 	%p6, %r223, %r106;
	@%p6 bra 	$L__BB3_4;
$L__BB3_5:
	bar.sync 	0;
	setp.ne.s32 	%p7, %r4, 0;
	@%p7 bra 	$L__BB3_71;
	cvt.rn.f32.u32 	%f1, %r107;
	rcp.rn.f32 	%f2, %f1;
	mad.lo.s32 	%r8, %r231, %r105, %r1;
	mul.wide.u32 	%rd26, %r8, 4;
	add.s64 	%rd27, %rd5, %rd26;
	ld.global.nc.f32 	%f96, [%rd27];
	add.s64 	%rd28, %rd4, %rd26;
	ld.global.nc.f32 	%f97, [%rd28];
	sub.f32 	%f98, %f96, %f97;
	add.f32 	%f178, %f98, 0f00000000;
	sub.f32 	%f177, %f178, %f98;
	setp.eq.s32 	%p8, %r107, 1;
	selp.f32 	%f179, %f98, 0f00000000, %p8;
	setp.lt.u32 	%p9, %r108, 2;
	@%p9 bra 	$L__BB3_11;
	ld.param.u32 	%r218, [cksp_many_series_one_param_f32_param_9];
	shl.b32 	%r133, %r218, 2;
	mov.u32 	%r134, shraw$1;
	add.s32 	%r9, %r134, %r133;
	cvt.u64.u32 	%rd6, %r8;
	st.shared.u32 	[shraw$1], %r231;
	st.shared.u32 	[%r9], %r231;
	add.s32 	%r232, %r231, 1;
	setp.lt.u32 	%p30, %r232, %r106;
	@%p30 bra 	$L__BB3_8;
	bra.uni 	$L__BB3_71;
$L__BB3_8:
	ld.param.u32 	%r219, [cksp_many_series_one_param_f32_param_9];
	shl.b32 	%r137, %r219, 2;
	add.s32 	%r38, %r9, %r137;
	add.s32 	%r39, %r38, %r137;
	add.s32 	%r40, %r39, %r137;
	shl.b64 	%rd84, %rd6, 2;
	add.s64 	%rd85, %rd3, %rd84;
	ld.global.nc.f32 	%f192, [%rd85];
	neg.f32 	%f57, %f95;
	mov.b32 	%r257, 0;
	mov.b32 	%r233, 1;
	mov.u32 	%r256, %r257;
	mov.u32 	%r255, %r257;
	mov.u32 	%r254, %r257;
	mov.u32 	%r245, %r233;
	mov.u32 	%r247, %r257;
	mov.u32 	%r242, %r233;
	mov.u32 	%r244, %r257;
$L__BB3_9:
	ld.param.u64 	%rd127, [cksp_many_series_one_param_f32_param_2];
	ld.param.u64 	%rd120, [cksp_many_series_one_param_f32_param_1];
	ld.param.u64 	%rd113, [cksp_many_series_one_param_f32_param_0];
	mad.lo.s32 	%r51, %r232, %r105, %r1;
	cvta.to.global.u64 	%rd86, %rd113;
	mul.wide.s32 	%rd87, %r51, 4;
	add.s64 	%rd88, %rd86, %rd87;
	ld.global.nc.f32 	%f62, [%rd88];
	cvta.to.global.u64 	%rd89, %rd120;
	add.s64 	%rd90, %rd89, %rd87;
	ld.global.nc.f32 	%f63, [%rd90];
	cvta.to.global.u64 	%rd91, %rd127;
	add.s64 	%rd92, %rd91, %rd87;
	ld.global.nc.f32 	%f64, [%rd92];
	sub.f32 	%f159, %f62, %f63;
	sub.f32 	%f160, %f62, %f192;
	abs.f32 	%f161, %f160;
	sub.f32 	%f162, %f63, %f192;
	abs.f32 	%f163, %f162;
	max.f32 	%f164, %f161, %f163;
	max.f32 	%f65, %f159, %f164;
	setp.ge.s32 	%p31, %r233, %r107;
	@%p31 bra 	$L__BB3_40;
	sub.f32 	%f166, %f65, %f177;
	add.f32 	%f66, %f178, %f166;
	sub.f32 	%f167, %f66, %f178;
	sub.f32 	%f177, %f167, %f166;
	add.s32 	%r138, %r107, -1;
	setp.eq.s32 	%p32, %r233, %r138;
	div.rn.f32 	%f168, %f66, %f1;
	selp.f32 	%f179, %f168, %f179, %p32;
	mov.f32 	%f178, %f66;
	bra.uni 	$L__BB3_41;
$L__BB3_11:
	cvt.u64.u32 	%rd7, %r8;
	add.s32 	%r264, %r231, 1;
	setp.ge.u32 	%p10, %r264, %r106;
	@%p10 bra 	$L__BB3_71;
	shl.b64 	%rd29, %rd7, 2;
	add.s64 	%rd30, %rd3, %rd29;
	ld.global.nc.f32 	%f176, [%rd30];
	neg.f32 	%f7, %f95;
	not.b32 	%r118, %r231;
	add.s32 	%r12, %r106, %r118;
	sub.s32 	%r119, %r106, %r231;
	add.s32 	%r120, %r119, -2;
	and.b32  	%r13, %r12, 3;
	setp.lt.u32 	%p11, %r120, 3;
	mov.b32 	%r259, 1;
	@%p11 bra 	$L__BB3_36;
	add.s32 	%r122, %r231, 2;
	mad.lo.s32 	%r230, %r105, %r122, %r1;
	add.s32 	%r123, %r231, 3;
	mad.lo.s32 	%r229, %r105, %r123, %r1;
	add.s32 	%r124, %r231, 4;
	mad.lo.s32 	%r228, %r105, %r124, %r1;
	mad.lo.s32 	%r227, %r105, %r264, %r1;
	and.b32  	%r125, %r12, -4;
	neg.s32 	%r225, %r125;
	add.s32 	%r224, %r107, -2;
	mov.b32 	%r226, 2;
	mul.wide.s32 	%rd10, %r105, 4;
$L__BB3_14:
	ld.param.u64 	%rd123, [cksp_many_series_one_param_f32_param_2];
	ld.param.u64 	%rd116, [cksp_many_series_one_param_f32_param_1];
	ld.param.u64 	%rd110, [cksp_many_series_one_param_f32_param_0];
	add.s32 	%r126, %r226, -1;
	cvta.to.global.u64 	%rd8, %rd110;
	mul.wide.s32 	%rd31, %r227, 4;
	add.s64 	%rd32, %rd8, %rd31;
	ld.global.nc.f32 	%f12, [%rd32];
	cvta.to.global.u64 	%rd33, %rd116;
	add.s64 	%rd34, %rd33, %rd31;
	ld.global.nc.f32 	%f13, [%rd34];
	cvta.to.global.u64 	%rd35, %rd123;
	add.s64 	%rd36, %rd35, %rd31;
	ld.global.nc.f32 	%f14, [%rd36];
	sub.f32 	%f99, %f12, %f13;
	sub.f32 	%f100, %f12, %f176;
	abs.f32 	%f101, %f100;
	sub.f32 	%f102, %f13, %f176;
	abs.f32 	%f103, %f102;
	max.f32 	%f104, %f101, %f103;
	max.f32 	%f15, %f99, %f104;
	setp.ge.s32 	%p12, %r126, %r107;
	@%p12 bra 	$L__BB3_16;
	sub.f32 	%f106, %f15, %f177;
	add.f32 	%f184, %f178, %f106;
	sub.f32 	%f107, %f184, %f178;
	sub.f32 	%f177, %f107, %f106;
	setp.eq.s32 	%p13, %r224, 0;
	div.rn.f32 	%f108, %f184, %f1;
	selp.f32 	%f180, %f108, %f179, %p13;
	bra.uni 	$L__BB3_17;
$L__BB3_16:
	sub.f32 	%f105, %f15, %f179;
	fma.rn.f32 	%f180, %f2, %f105, %f179;
	mov.f32 	%f184, %f178;
$L__BB3_17:
	ld.param.u64 	%rd128, [cksp_many_series_one_param_f32_param_11];
	cvta.to.global.u64 	%rd9, %rd128;
	add.s32 	%r127, %r231, 1;
	setp.lt.s32 	%p14, %r127, %r3;
	@%p14 bra 	$L__BB3_19;
	fma.rn.f32 	%f109, %f7, %f180, %f12;
	add.s64 	%rd38, %rd2, %rd31;
	st.global.f32 	[%rd38], %f109;
	fma.rn.f32 	%f110, %f95, %f180, %f13;
	add.s64 	%rd39, %rd9, %rd31;
	st.global.f32 	[%rd39], %f110;
$L__BB3_19:
	ld.param.u64 	%rd124, [cksp_many_series_one_param_f32_param_2];
	ld.param.u64 	%rd117, [cksp_many_series_one_param_f32_param_1];
	add.s64 	%rd42, %rd32, %rd10;
	ld.global.nc.f32 	%f23, [%rd42];
	cvta.to.global.u64 	%rd43, %rd117;
	add.s64 	%rd44, %rd43, %rd31;
	add.s64 	%rd45, %rd44, %rd10;
	ld.global.nc.f32 	%f24, [%rd45];
	cvta.to.global.u64 	%rd46, %rd124;
	add.s64 	%rd47, %rd46, %rd31;
	add.s64 	%rd48, %rd47, %rd10;
	ld.global.nc.f32 	%f25, [%rd48];
	sub.f32 	%f111, %f23, %f24;
	sub.f32 	%f112, %f23, %f14;
	abs.f32 	%f113, %f112;
	sub.f32 	%f114, %f24, %f14;
	abs.f32 	%f115, %f114;
	max.f32 	%f116, %f113, %f115;
	max.f32 	%f26, %f111, %f116;
	setp.lt.s32 	%p15, %r226, %r107;
	@%p15 bra 	$L__BB3_21;
	sub.f32 	%f117, %f26, %f180;
	fma.rn.f32 	%f183, %f2, %f117, %f180;
	bra.uni 	$L__BB3_22;
$L__BB3_21:
	sub.f32 	%f118, %f26, %f177;
	add.f32 	%f28, %f184, %f118;
	sub.f32 	%f119, %f28, %f184;
	sub.f32 	%f177, %f119, %f118;
	setp.eq.s32 	%p16, %r224, 1;
	div.rn.f32 	%f120, %f28, %f1;
	selp.f32 	%f183, %f120, %f180, %p16;
	mov.f32 	%f184, %f28;
$L__BB3_22:
	add.s32 	%r28, %r231, 2;
	setp.lt.s32 	%p17, %r28, %r3;
	@%p17 bra 	$L__BB3_24;
	fma.rn.f32 	%f121, %f7, %f183, %f23;
	mul.wide.s32 	%rd49, %r230, 4;
	add.s64 	%rd50, %rd2, %rd49;
	st.global.f32 	[%rd50], %f121;
	fma.rn.f32 	%f122, %f95, %f183, %f24;
	add.s64 	%rd51, %rd9, %rd49;
	st.global.f32 	[%rd51], %f122;
$L__BB3_24:
	ld.param.u64 	%rd125, [cksp_many_series_one_param_f32_param_2];
	ld.param.u64 	%rd118, [cksp_many_series_one_param_f32_param_1];
	ld.param.u64 	%rd111, [cksp_many_series_one_param_f32_param_0];
	add.s32 	%r128, %r226, 1;
	cvta.to.global.u64 	%rd52, %rd111;
	mul.wide.s32 	%rd53, %r227, 4;
	add.s64 	%rd54, %rd52, %rd53;
	add.s64 	%rd55, %rd54, %rd10;
	add.s64 	%rd11, %rd55, %rd10;
	ld.global.nc.f32 	%f34, [%rd11];
	cvta.to.global.u64 	%rd56, %rd118;
	add.s64 	%rd57, %rd56, %rd53;
	add.s64 	%rd58, %rd57, %rd10;
	add.s64 	%rd12, %rd58, %rd10;
	ld.global.nc.f32 	%f35, [%rd12];
	cvta.to.global.u64 	%rd59, %rd125;
	add.s64 	%rd60, %rd59, %rd53;
	add.s64 	%rd61, %rd60, %rd10;
	add.s64 	%rd13, %rd61, %rd10;
	ld.global.nc.f32 	%f36, [%rd13];
	sub.f32 	%f123, %f34, %f35;
	sub.f32 	%f124, %f34, %f25;
	abs.f32 	%f125, %f124;
	sub.f32 	%f126, %f35, %f25;
	abs.f32 	%f127, %f126;
	max.f32 	%f128, %f125, %f127;
	max.f32 	%f37, %f123, %f128;
	setp.lt.s32 	%p18, %r128, %r107;
	@%p18 bra 	$L__BB3_26;
	sub.f32 	%f129, %f37, %f183;
	fma.rn.f32 	%f186, %f2, %f129, %f183;
	bra.uni 	$L__BB3_27;
$L__BB3_26:
	sub.f32 	%f130, %f37, %f177;
	add.f32 	%f39, %f184, %f130;
	sub.f32 	%f131, %f39, %f184;
	sub.f32 	%f177, %f131, %f130;
	setp.eq.s32 	%p19, %r224, 2;
	div.rn.f32 	%f132, %f39, %f1;
	selp.f32 	%f186, %f132, %f183, %p19;
	mov.f32 	%f184, %f39;
$L__BB3_27:
	add.s32 	%r29, %r28, 1;
	setp.lt.s32 	%p20, %r29, %r3;
	@%p20 bra 	$L__BB3_29;
	ld.param.u64 	%rd129, [cksp_many_series_one_param_f32_param_11];
	fma.rn.f32 	%f133, %f7, %f186, %f34;
	mul.wide.s32 	%rd62, %r229, 4;
	add.s64 	%rd63, %rd2, %rd62;
	st.global.f32 	[%rd63], %f133;
	fma.rn.f32 	%f134, %f95, %f186, %f35;
	cvta.to.global.u64 	%rd64, %rd129;
	add.s64 	%rd65, %rd64, %rd62;
	st.global.f32 	[%rd65], %f134;
$L__BB3_29:
	add.s32 	%r129, %r226, 2;
	add.s64 	%rd66, %rd11, %rd10;
	ld.global.nc.f32 	%f45, [%rd66];
	add.s64 	%rd67, %rd12, %rd10;
	ld.global.nc.f32 	%f46, [%rd67];
	add.s64 	%rd68, %rd13, %rd10;
	ld.global.nc.f32 	%f176, [%rd68];
	sub.f32 	%f135, %f45, %f46;
	sub.f32 	%f136, %f45, %f36;
	abs.f32 	%f137, %f136;
	sub.f32 	%f138, %f46, %f36;
	abs.f32 	%f139, %f138;
	max.f32 	%f140, %f137, %f139;
	max.f32 	%f48, %f135, %f140;
	setp.lt.s32 	%p21, %r129, %r107;
	@%p21 bra 	$L__BB3_31;
	sub.f32 	%f141, %f48, %f186;
	fma.rn.f32 	%f179, %f2, %f141, %f186;
	mov.f32 	%f178, %f184;
	bra.uni 	$L__BB3_32;
$L__BB3_31:
	sub.f32 	%f142, %f48, %f177;
	add.f32 	%f178, %f184, %f142;
	sub.f32 	%f143, %f178, %f184;
	sub.f32 	%f177, %f143, %f142;
	setp.eq.s32 	%p22, %r224, 3;
	div.rn.f32 	%f144, %f178, %f1;
	selp.f32 	%f179, %f144, %f186, %p22;
$L__BB3_32:
	add.s32 	%r130, %r29, 1;
	setp.lt.s32 	%p23, %r130, %r3;
	@%p23 bra 	$L__BB3_34;
	ld.param.u64 	%rd130, [cksp_many_series_one_param_f32_param_11];
	fma.rn.f32 	%f145, %f7, %f179, %f45;
	mul.wide.s32 	%rd69, %r228, 4;
	add.s64 	%rd70, %rd2, %rd69;
	st.global.f32 	[%rd70], %f145;
	fma.rn.f32 	%f146, %f95, %f179, %f46;
	cvta.to.global.u64 	%rd71, %rd130;
	add.s64 	%rd72, %rd71, %rd69;
	st.global.f32 	[%rd72], %f146;
$L__BB3_34:
	add.s32 	%r231, %r231, 4;
	shl.b32 	%r131, %r105, 2;
	add.s32 	%r230, %r230, %r131;
	add.s32 	%r229, %r229, %r131;
	add.s32 	%r228, %r228, %r131;
	add.s32 	%r227, %r227, %r131;
	add.s32 	%r226, %r226, 4;
	add.s32 	%r225, %r225, 4;
	add.s32 	%r224, %r224, -4;
	setp.eq.s32 	%p24, %r225, 0;
	@%p24 bra 	$L__BB3_35;
	bra.uni 	$L__BB3_14;
$L__BB3_35:
	add.s32 	%r264, %r231, 1;
	add.s32 	%r259, %r226, -1;
$L__BB3_36:
	setp.eq.s32 	%p25, %r13, 0;
	@%p25 bra 	$L__BB3_71;
	mad.lo.s32 	%r263, %r264, %r105, %r1;
	sub.s32 	%r262, %r259, %r107;
	add.s32 	%r261, %r259, 1;
	neg.s32 	%r260, %r13;
$L__BB3_38:
	.pragma "nounroll";
	ld.param.u64 	%rd126, [cksp_many_series_one_param_f32_param_2];
	ld.param.u64 	%rd119, [cksp_many_series_one_param_f32_param_1];
	ld.param.u64 	%rd112, [cksp_many_series_one_param_f32_param_0];
	add.s32 	%r132, %r261, -1;
	cvta.to.global.u64 	%rd73, %rd112;
	mul.wide.s32 	%rd74, %r263, 4;
	add.s64 	%rd75, %rd73, %rd74;
	ld.global.nc.f32 	%f84, [%rd75];
	cvta.to.global.u64 	%rd76, %rd119;
	add.s64 	%rd77, %rd76, %rd74;
	ld.global.nc.f32 	%f85, [%rd77];
	cvta.to.global.u64 	%rd78, %rd126;
	add.s64 	%rd79, %rd78, %rd74;
	ld.global.nc.f32 	%f86, [%rd79];
	sub.f32 	%f147, %f84, %f85;
	sub.f32 	%f148, %f84, %f176;
	abs.f32 	%f149, %f148;
	sub.f32 	%f150, %f85, %f176;
	abs.f32 	%f151, %f150;
	max.f32 	%f152, %f149, %f151;
	max.f32 	%f87, %f147, %f152;
	setp.lt.s32 	%p26, %r132, %r107;
	@%p26 bra 	$L__BB3_67;
	sub.f32 	%f153, %f87, %f179;
	fma.rn.f32 	%f179, %f2, %f153, %f179;
	bra.uni 	$L__BB3_68;
$L__BB3_40:
	sub.f32 	%f165, %f65, %f179;
	fma.rn.f32 	%f179, %f2, %f165, %f179;
$L__BB3_41:
	mov.u32 	%r52, %r242;
	setp.eq.s32 	%p33, %r244, %r52;
	@%p33 bra 	$L__BB3_43;
	ld.param.u64 	%rd114, [cksp_many_series_one_param_f32_param_0];
	setp.eq.s32 	%p34, %r52, 0;
	add.s32 	%r139, %r52, -1;
	selp.b32 	%r242, %r108, %r139, %p34;
	shl.b32 	%r140, %r242, 2;
	mov.u32 	%r141, shraw$1;
	add.s32 	%r142, %r141, %r140;
	ld.shared.u32 	%r143, [%r142];
	mad.lo.s32 	%r144, %r143, %r105, %r1;
	cvta.to.global.u64 	%rd93, %rd114;
	mul.wide.s32 	%rd94, %r144, 4;
	add.s64 	%rd95, %rd93, %rd94;
	ld.global.nc.f32 	%f169, [%rd95];
	setp.le.f32 	%p35, %f169, %f62;
	@%p35 bra 	$L__BB3_41;
$L__BB3_43:
	setp.lt.s32 	%p36, %r52, %r108;
	add.s32 	%r145, %r52, 1;
	selp.b32 	%r242, %r145, 0, %p36;
	setp.eq.s32 	%p37, %r242, %r244;
	setp.lt.s32 	%p38, %r244, %r108;
	add.s32 	%r146, %r244, 1;
	selp.b32 	%r147, %r146, 0, %p38;
	selp.b32 	%r243, %r147, %r244, %p37;
	shl.b32 	%r148, %r52, 2;
	mov.u32 	%r149, shraw$1;
	add.s32 	%r150, %r149, %r148;
	st.shared.u32 	[%r150], %r232;
	setp.eq.s32 	%p39, %r243, %r242;
	mov.u32 	%r244, %r242;
	@%p39 bra 	$L__BB3_46;
$L__BB3_44:
	shl.b32 	%r151, %r243, 2;
	add.s32 	%r153, %r149, %r151;
	ld.shared.u32 	%r154, [%r153];
	add.s32 	%r155, %r154, %r108;
	setp.gt.s32 	%p40, %r155, %r232;
	mov.u32 	%r244, %r243;
	@%p40 bra 	$L__BB3_46;
	setp.lt.s32 	%p41, %r243, %r108;
	add.s32 	%r156, %r243, 1;
	selp.b32 	%r243, %r156, 0, %p41;
	setp.ne.s32 	%p42, %r243, %r242;
	mov.u32 	%r244, %r242;
	@%p42 bra 	$L__BB3_44;
$L__BB3_46:
	ld.param.u64 	%rd115, [cksp_many_series_one_param_f32_param_0];
	shl.b32 	%r157, %r244, 2;
	add.s32 	%r159, %r149, %r157;
	ld.shared.u32 	%r160, [%r159];
	mad.lo.s32 	%r161, %r160, %r105, %r1;
	cvta.to.global.u64 	%rd96, %rd115;
	mul.wide.s32 	%rd97, %r161, 4;
	add.s64 	%rd98, %rd96, %rd97;
	ld.global.nc.f32 	%f73, [%rd98];
$L__BB3_47:
	mov.u32 	%r59, %r245;
	setp.eq.s32 	%p43, %r247, %r59;
	@%p43 bra 	$L__BB3_49;
	ld.param.u64 	%rd121, [cksp_many_series_one_param_f32_param_1];
	setp.eq.s32 	%p44, %r59, 0;
	add.s32 	%r162, %r59, -1;
	selp.b32 	%r245, %r108, %r162, %p44;
	shl.b32 	%r163, %r245, 2;
	add.s32 	%r164, %r9, %r163;
	ld.shared.u32 	%r165, [%r164];
	mad.lo.s32 	%r166, %r165, %r105, %r1;
	cvta.to.global.u64 	%rd99, %rd121;
	mul.wide.s32 	%rd100, %r166, 4;
	add.s64 	%rd101, %rd99, %rd100;
	ld.global.nc.f32 	%f170, [%rd101];
	setp.ge.f32 	%p45, %f170, %f63;
	@%p45 bra 	$L__BB3_47;
$L__BB3_49:
	setp.lt.s32 	%p46, %r59, %r108;
	add.s32 	%r167, %r59, 1;
	selp.b32 	%r245, %r167, 0, %p46;
	setp.eq.s32 	%p47, %r245, %r247;
	setp.lt.s32 	%p48, %r247, %r108;
	add.s32 	%r168, %r247, 1;
	selp.b32 	%r169, %r168, 0, %p48;
	selp.b32 	%r246, %r169, %r247, %p47;
	shl.b32 	%r170, %r59, 2;
	add.s32 	%r171, %r9, %r170;
	st.shared.u32 	[%r171], %r232;
	setp.eq.s32 	%p49, %r246, %r245;
	mov.u32 	%r247, %r245;
	@%p49 bra 	$L__BB3_52;
$L__BB3_50:
	shl.b32 	%r172, %r246, 2;
	add.s32 	%r173, %r9, %r172;
	ld.shared.u32 	%r174, [%r173];
	add.s32 	%r175, %r174, %r108;
	setp.gt.s32 	%p50, %r175, %r232;
	mov.u32 	%r247, %r246;
	@%p50 bra 	$L__BB3_52;
	setp.lt.s32 	%p51, %r246, %r108;
	add.s32 	%r176, %r246, 1;
	selp.b32 	%r246, %r176, 0, %p51;
	setp.ne.s32 	%p52, %r246, %r245;
	mov.u32 	%r247, %r245;
	@%p52 bra 	$L__BB3_50;
$L__BB3_52:
	shl.b32 	%r177, %r247, 2;
	add.s32 	%r178, %r9, %r177;
	ld.shared.u32 	%r66, [%r178];
	setp.lt.s32 	%p53, %r232, %r3;
	@%p53 bra 	$L__BB3_66;
	ld.param.u64 	%rd122, [cksp_many_series_one_param_f32_param_1];
	mad.lo.s32 	%r179, %r66, %r105, %r1;
	cvta.to.global.u64 	%rd102, %rd122;
	mul.wide.s32 	%rd103, %r179, 4;
	add.s64 	%rd104, %rd102, %rd103;
	ld.global.nc.f32 	%f171, [%rd104];
	fma.rn.f32 	%f74, %f57, %f179, %f73;
	fma.rn.f32 	%f75, %f95, %f179, %f171;
$L__BB3_54:
	mov.u32 	%r67, %r255;
	setp.eq.s32 	%p54, %r254, %r67;
	@%p54 bra 	$L__BB3_56;
	setp.eq.s32 	%p55, %r67, 0;
	add.s32 	%r180, %r67, -1;
	selp.b32 	%r255, %r108, %r180, %p55;
	shl.b32 	%r181, %r255, 2;
	add.s32 	%r182, %r40, %r181;
	ld.shared.f32 	%f172, [%r182];
	setp.le.f32 	%p56, %f172, %f74;
	@%p56 bra 	$L__BB3_54;
$L__BB3_56:
	setp.lt.s32 	%p57, %r67, %r108;
	add.s32 	%r183, %r67, 1;
	selp.b32 	%r255, %r183, 0, %p57;
	setp.eq.s32 	%p58, %r255, %r254;
	setp.lt.s32 	%p59, %r254, %r108;
	add.s32 	%r184, %r254, 1;
	selp.b32 	%r185, %r184, 0, %p59;
	selp.b32 	%r249, %r185, %r254, %p58;
	shl.b32 	%r186, %r67, 2;
	add.s32 	%r187, %r38, %r186;
	st.shared.u32 	[%r187], %r232;
	add.s32 	%r188, %r40, %r186;
	st.shared.f32 	[%r188], %f74;
	setp.eq.s32 	%p60, %r249, %r255;
	mov.u32 	%r254, %r255;
	@%p60 bra 	$L__BB3_59;
$L__BB3_57:
	shl.b32 	%r189, %r249, 2;
	add.s32 	%r190, %r38, %r189;
	ld.shared.u32 	%r191, [%r190];
	add.s32 	%r192, %r191, %r108;
	setp.gt.s32 	%p61, %r192, %r232;
	mov.u32 	%r254, %r249;
	@%p61 bra 	$L__BB3_59;
	setp.lt.s32 	%p62, %r249, %r108;
	add.s32 	%r193, %r249, 1;
	selp.b32 	%r249, %r193, 0, %p62;
	setp.ne.s32 	%p63, %r249, %r255;
	mov.u32 	%r254, %r255;
	@%p63 bra 	$L__BB3_57;
$L__BB3_59:
	shl.b32 	%r194, %r254, 2;
	add.s32 	%r195, %r40, %r194;
	ld.shared.f32 	%f173, [%r195];
	mul.wide.s32 	%rd105, %r51, 4;
	add.s64 	%rd106, %rd2, %rd105;
	st.global.f32 	[%rd106], %f173;
$L__BB3_60:
	mov.u32 	%r74, %r257;
	setp.eq.s32 	%p64, %r256, %r74;
	@%p64 bra 	$L__BB3_62;
	ld.param.u32 	%r220, [cksp_many_series_one_param_f32_param_9];
	setp.eq.s32 	%p65, %r74, 0;
	add.s32 	%r196, %r74, -1;
	selp.b32 	%r257, %r108, %r196, %p65;
	shl.b32 	%r197, %r220, 2;
	add.s32 	%r198, %r40, %r197;
	shl.b32 	%r199, %r257, 2;
	add.s32 	%r200, %r198, %r199;
	ld.shared.f32 	%f174, [%r200];
	setp.ge.f32 	%p66, %f174, %f75;
	@%p66 bra 	$L__BB3_60;
$L__BB3_62:
	ld.param.u32 	%r221, [cksp_many_series_one_param_f32_param_9];
	setp.lt.s32 	%p67, %r74, %r108;
	add.s32 	%r201, %r74, 1;
	selp.b32 	%r257, %r201, 0, %p67;
	setp.eq.s32 	%p68, %r257, %r256;
	setp.lt.s32 	%p69, %r256, %r108;
	add.s32 	%r202, %r256, 1;
	selp.b32 	%r203, %r202, 0, %p69;
	selp.b32 	%r252, %r203, %r256, %p68;
	shl.b32 	%r204, %r74, 2;
	add.s32 	%r205, %r39, %r204;
	st.shared.u32 	[%r205], %r232;
	shl.b32 	%r206, %r221, 2;
	add.s32 	%r207, %r40, %r206;
	add.s32 	%r208, %r207, %r204;
	st.shared.f32 	[%r208], %f75;
	setp.eq.s32 	%p70, %r252, %r257;
	mov.u32 	%r256, %r257;
	@%p70 bra 	$L__BB3_65;
$L__BB3_63:
	shl.b32 	%r209, %r252, 2;
	add.s32 	%r210, %r39, %r209;
	ld.shared.u32 	%r211, [%r210];
	add.s32 	%r212, %r211, %r108;
	setp.gt.s32 	%p71, %r212, %r232;
	mov.u32 	%r256, %r252;
	@%p71 bra 	$L__BB3_65;
	setp.lt.s32 	%p72, %r252, %r108;
	add.s32 	%r213, %r252, 1;
	selp.b32 	%r252, %r213, 0, %p72;
	setp.ne.s32 	%p73, %r252, %r257;
	mov.u32 	%r256, %r257;
	@%p73 bra 	$L__BB3_63;
$L__BB3_65:
	ld.param.u64 	%rd132, [cksp_many_series_one_param_f32_param_11];
	ld.param.u32 	%r222, [cksp_many_series_one_param_f32_param_9];
	shl.b32 	%r214, %r222, 2;
	add.s32 	%r215, %r40, %r214;
	shl.b32 	%r216, %r256, 2;
	add.s32 	%r217, %r215, %r216;
	ld.shared.f32 	%f175, [%r217];
	cvta.to.global.u64 	%rd107, %rd132;
	add.s64 	%rd109, %rd107, %rd105;
	st.global.f32 	[%rd109], %f175;
$L__BB3_66:
	add.s32 	%r233, %r233, 1;
	add.s32 	%r232, %r233, %r231;
	setp.eq.s32 	%p74, %r232, %r106;
	mov.f32 	%f192, %f64;
	@%p74 bra 	$L__BB3_71;
	bra.uni 	$L__BB3_9;
$L__BB3_67:
	sub.f32 	%f154, %f87, %f177;
	add.f32 	%f89, %f178, %f154;
	sub.f32 	%f155, %f89, %f178;
	sub.f32 	%f177, %f155, %f154;
	setp.eq.s32 	%p27, %r262, -1;
	div.rn.f32 	%f156, %f89, %f1;
	selp.f32 	%f179, %f156, %f179, %p27;
	mov.f32 	%f178, %f89;
$L__BB3_68:
	setp.lt.s32 	%p28, %r264, %r3;
	@%p28 bra 	$L__BB3_70;
	ld.param.u64 	%rd131, [cksp_many_series_one_param_f32_param_11];
	fma.rn.f32 	%f157, %f7, %f179, %f84;
	add.s64 	%rd81, %rd2, %rd74;
	st.global.f32 	[%rd81], %f157;
	fma.rn.f32 	%f158, %f95, %f179, %f85;
	cvta.to.global.u64 	%rd82, %rd131;
	add.s64 	%rd83, %rd82, %rd74;
	st.global.f32 	[%rd83], %f158;
$L__BB3_70:
	add.s32 	%r264, %r264, 1;
	add.s32 	%r263, %r263, %r105;
	add.s32 	%r262, %r262, 1;
	add.s32 	%r261, %r261, 1;
	add.s32 	%r260, %r260, 1;
	setp.ne.s32 	%p29, %r260, 0;
	mov.f32 	%f176, %f86;
	@%p29 bra 	$L__BB3_38;
$L__BB3_71:
	ret;

}


// ===== COMPILED SASS (sm_100) =====

	.target	sm_100

	.elftype	@"ET_EXEC"


//--------------------- .note.nv.tkinfo           --------------------------
	.section	.note.nv.tkinfo,"",@"SHT_NOTE"
	.sectionflags	@"SHF_NOTE_NV_TKINFO"
	.tkinfo
        /*0018*/ 	.word	0x00000002
        /*0030*/ 	.string	""
        /*0030*/ 	.string	"ptxas"
        /*0030*/ 	.string	"Cuda compilation tools, release 13.0, V13.0.88"
        /*0030*/ 	.string	"Build cuda_13.0.r13.0/compiler.36424714_0"
        /*0030*/ 	.string	"-arch sm_100 -m 64 "



//--------------------- .note.nv.cuinfo           --------------------------
	.section	.note.nv.cuinfo,"",@"SHT_NOTE"
	.sectionflags	@"SHF_NOTE_NV_CUINFO"
        /*0018*/ 	.short	0x0002
        /*001a*/ 	.short	0x0064
        /*001c*/ 	.short	0x0082
	.zero		2


//--------------------- .nv.info                  --------------------------
	.section	.nv.info,"",@"SHT_CUDA_INFO"
	.align	4


	//----- nvinfo : EIATTR_REGCOUNT
	.align		4
        /*0000*/ 	.byte	0x04, 0x2f
        /*0002*/ 	.short	(.L_1 - .L_0)
	.align		4
.L_0:
        /*0004*/ 	.word	index@(tr_from_hlc_f32)
        /*0008*/ 	.word	0x0000001a


	//----- nvinfo : EIATTR_FRAME_SIZE
	.align		4
.L_1:
        /*000c*/ 	.byte	0x04, 0x11
        /*000e*/ 	.short	(.L_3 - .L_2)
	.align		4
.L_2:
        /*0010*/ 	.word	index@(tr_from_hlc_f32)
        /*0014*/ 	.word	0x00000000


	//----- nvinfo : EIATTR_REGCOUNT
	.align		4
.L_3:
        /*0018*/ 	.byte	0x04, 0x2f
        /*001a*/ 	.short	(.L_5 - .L_4)
	.align		4
.L_4:
        /*001c*/ 	.word	index@(cksp_batch_f32)
        /*0020*/ 	.word	0x0000001b


	//----- nvinfo : EIATTR_FRAME_SIZE
	.align		4
.L_5:
        /*0024*/ 	.byte	0x04, 0x11
        /*0026*/ 	.short	(.L_7 - .L_6)
	.align		4
.L_6:
        /*0028*/ 	.word	index@($__internal_5_$__cuda_sm3x_div_rn_noftz_f32_slowpath)
        /*002c*/ 	.word	0x00000000


	//----- nvinfo : EIATTR_FRAME_SIZE
	.align		4
.L_7:
        /*0030*/ 	.byte	0x04, 0x11
        /*0032*/ 	.short	(.L_9 - .L_8)
	.align		4
.L_8:
        /*0034*/ 	.word	index@($__internal_4_$__cuda_sm20_rcp_rn_f32_slowpath)
        /*0038*/ 	.word	0x00000000


	//----- nvinfo : EIATTR_FRAME_SIZE
	.align		4
.L_9:
        /*003c*/ 	.byte	0x04, 0x11
        /*003e*/ 	.short	(.L_11 - .L_10)
	.align		4
.L_10:
        /*0040*/ 	.word	index@(cksp_batch_f32)
        /*0044*/ 	.word	0x00000000


	//----- nvinfo : EIATTR_REGCOUNT
	.align		4
.L_11:
        /*0048*/ 	.byte	0x04, 0x2f
        /*004a*/ 	.short	(.L_13 - .L_12)
	.align		4
.L_12:
        /*004c*/ 	.word	index@(cksp_batch_f32_pretr)
        /*0050*/ 	.word	0x00000030


	//----- nvinfo : EIATTR_FRAME_SIZE
	.align		4
.L_13:
        /*0054*/ 	.byte	0x04, 0x11
        /*0056*/ 	.short	(.L_15 - .L_14)
	.align		4
.L_14:
        /*0058*/ 	.word	index@($__internal_3_$__cuda_sm3x_div_rn_noftz_f32_slowpath)
        /*005c*/ 	.word	0x00000000


	//----- nvinfo : EIATTR_FRAME_SIZE
	.align		4
.L_15:
        /*0060*/ 	.byte	0x04, 0x11
        /*0062*/ 	.short	(.L_17 - .L_16)
	.align		4
.L_16:
        /*0064*/ 	.word	index@($__internal_2_$__cuda_sm20_rcp_rn_f32_slowpath)
        /*0068*/ 	.word	0x00000000


	//----- nvinfo : EIATTR_FRAME_SIZE
	.align		4
.L_17:
        /*006c*/ 	.byte	0x04, 0x11
        /*006e*/ 	.short	(.L_19 - .L_18)
	.align		4
.L_18:
        /*0070*/ 	.word	index@(cksp_batch_f32_pretr)
        /*0074*/ 	.word	0x00000000


	//----- nvinfo : EIATTR_REGCOUNT
	.align		4
.L_19:
        /*0078*/ 	.byte	0x04, 0x2f
        /*007a*/ 	.short	(.L_21 - .L_20)
	.align		4
.L_20:
        /*007c*/ 	.word	index@(cksp_many_series_one_param_f32)
        /*0080*/ 	.word	0x0000002a


	//----- nvinfo : EIATTR_FRAME_SIZE
	.align		4
.L_21:
        /*0084*/ 	.byte	0x04, 0x11
        /*0086*/ 	.short	(.L_23 - .L_22)
	.align		4
.L_22:
        /*0088*/ 	.word	index@($__internal_1_$__cuda_sm3x_div_rn_noftz_f32_slowpath)
        /*008c*/ 	.word	0x00000000


	//----- nvinfo : EIATTR_FRAME_SIZE
	.align		4
.L_23:
        /*0090*/ 	.byte	0x04, 0x11
        /*0092*/ 	.short	(.L_25 - .L_24)
	.align		4
.L_24:
        /*0094*/ 	.word	index@($__internal_0_$__cuda_sm20_rcp_rn_f32_slowpath)
        /*0098*/ 	.word	0x00000000


	//----- nvinfo : EIATTR_FRAME_SIZE
	.align		4
.L_25:
        /*009c*/ 	.byte	0x04, 0x11
        /*009e*/ 	.short	(.L_27 - .L_26)
	.align		4
.L_26:
        /*00a0*/ 	.word	index@(cksp_many_series_one_param_f32)
        /*00a4*/ 	.word	0x00000000


	//----- nvinfo : EIATTR_MIN_STACK_SIZE
	.align		4
.L_27:
        /*00a8*/ 	.byte	0x04, 0x12
        /*00aa*/ 	.short	(.L_29 - .L_28)
	.align		4
.L_28:
        /*00ac*/ 	.word	index@(cksp_many_series_one_param_f32)
        /*00b0*/ 	.word	0x00000000


	//----- nvinfo : EIATTR_MIN_STACK_SIZE
	.align		4
.L_29:
        /*00b4*/ 	.byte	0x04, 0x12
        /*00b6*/ 	.short	(.L_31 - .L_30)
	.align		4
.L_30:
        /*00b8*/ 	.word	index@(cksp_batch_f32_pretr)
        /*00bc*/ 	.word	0x00000000


	//----- nvinfo : EIATTR_MIN_STACK_SIZE
	.align		4
.L_31:
        /*00c0*/ 	.byte	0x04, 0x12
        /*00c2*/ 	.short	(.L_33 - .L_32)
	.align		4
.L_32:
        /*00c4*/ 	.word	index@(cksp_batch_f32)
        /*00c8*/ 	.word	0x00000000


	//----- nvinfo : EIATTR_MIN_STACK_SIZE
	.align		4
.L_33:
        /*00cc*/ 	.byte	0x04, 0x12
        /*00ce*/ 	.short	(.L_35 - .L_34)
	.align		4
.L_34:
        /*00d0*/ 	.word	index@(tr_from_hlc_f32)
        /*00d4*/ 	.word	0x00000000
.L_35:


//--------------------- .nv.compat                --------------------------
	.section	.nv.compat,"",@"SHT_CUDA_COMPAT_INFO"
	.align	4
        /*0000*/ 	.byte	0x02, 0x09, 0x00, 0x00, 0x02, 0x02, 0x01, 0x00, 0x02, 0x05, 0x05, 0x00, 0x03, 0x07, 0x01, 0x01
        /*0010*/ 	.byte	0x02, 0x03, 0x00, 0x00, 0x02, 0x06, 0x01, 0x00, 0x04, 0x0b, 0x08, 0x00, 0x01, 0x00, 0x00, 0x00
        /*0020*/ 	.byte	0x00, 0x00, 0x00, 0x00


//--------------------- .nv.info.cksp_many_series_one_param_f32 --------------------------
	.section	.nv.info.cksp_many_series_one_param_f32,"",@"SHT_CUDA_INFO"
	.sectionflags	@""
	.align	4


	//----- nvinfo : EIATTR_CUDA_API_VERSION
	.align		4
        /*0000*/ 	.byte	0x04, 0x37
        /*0002*/ 	.short	(.L_37 - .L_36)
.L_36:
        /*0004*/ 	.word	0x00000082


	//----- nvinfo : EIATTR_KPARAM_INFO
	.align		4
.L_37:
        /*0008*/ 	.byte	0x04, 0x17
        /*000a*/ 	.short	(.L_39 - .L_38)
.L_38:
        /*000c*/ 	.word	0x00000000
        /*0010*/ 	.short	0x000b
        /*0012*/ 	.short	0x0040
        /*0014*/ 	.byte	0x00, 0xf5, 0x21, 0x00


	//----- nvinfo : EIATTR_KPARAM_INFO
	.align		4
.L_39:
        /*0018*/ 	.byte	0x04, 0x17
        /*001a*/ 	.short	(.L_41 - .L_40)
.L_40:
        /*001c*/ 	.word	0x00000000
        /*0020*/ 	.short	0x000a
        /*0022*/ 	.short	0x0038
        /*0024*/ 	.byte	0x00, 0xf5, 0x21, 0x00


	//----- nvinfo : EIATTR_KPARAM_INFO
	.align		4
.L_41:
        /*0028*/ 	.byte	0x04, 0x17
        /*002a*/ 	.short	(.L_43 - .L_42)
.L_42:
        /*002c*/ 	.word	0x00000000
        /*0030*/ 	.short	0x0009
        /*0032*/ 	.short	0x0034
        /*0034*/ 	.byte	0x00, 0xf0, 0x11, 0x00


	//----- nvinfo : EIATTR_KPARAM_INFO
	.align		4
.L_43:
        /*0038*/ 	.byte	0x04, 0x17
        /*003a*/ 	.short	(.L_45 - .L_44)
.L_44:
        /*003c*/ 	.word	0x00000000
        /*0040*/ 	.short	0x0008
        /*0042*/ 	.short	0x0030
        /*0044*/ 	.byte	0x00, 0xf0, 0x11, 0x00


	//----- nvinfo : EIATTR_KPARAM_INFO
	.align		4
.L_45:
        /*0048*/ 	.byte	0x04, 0x17
        /*004a*/ 	.short	(.L_47 - .L_46)
.L_46:
        /*004c*/ 	.word	0x00000000
        /*0050*/ 	.short	0x0007
        /*0052*/ 	.short	0x002c
        /*0054*/ 	.byte	0x00, 0xf0, 0x11, 0x00


	//----- nvinfo : EIATTR_KPARAM_INFO
	.align		4
.L_47:
        /*0058*/ 	.byte	0x04, 0x17
        /*005a*/ 	.short	(.L_49 - .L_48)
.L_48:
        /*005c*/ 	.word	0x00000000
        /*0060*/ 	.short	0x0006
        /*0062*/ 	.short	0x0028
        /*0064*/ 	.byte	0x00, 0xf0, 0x11, 0x00


	//----- nvinfo : EIATTR_KPARAM_INFO
	.align		4
.L_49:
        /*0068*/ 	.byte	0x04, 0x17
        /*006a*/ 	.short	(.L_51 - .L_50)
.L_50:
        /*006c*/ 	.word	0x00000000
        /*0070*/ 	.short	0x0005
        /*0072*/ 	.short	0x0024
        /*0074*/ 	.byte	0x00, 0xf0, 0x11, 0x00


	//----- nvinfo : EIATTR_KPARAM_INFO
	.align		4
.L_51:
        /*0078*/ 	.byte	0x04, 0x17
        /*007a*/ 	.short	(.L_53 - .L_52)
.L_52:
        /*007c*/ 	.word	0x00000000
        /*0080*/ 	.short	0x0004
        /*0082*/ 	.short	0x0020
        /*0084*/ 	.byte	0x00, 0xf0, 0x11, 0x00


	//----- nvinfo : EIATTR_KPARAM_INFO
	.align		4
.L_53:
        /*0088*/ 	.byte	0x04, 0x17
        /*008a*/ 	.short	(.L_55 - .L_54)
.L_54:
        /*008c*/ 	.word	0x00000000
        /*0090*/ 	.short	0x0003
        /*0092*/ 	.short	0x0018
        /*0094*/ 	.byte	0x00, 0xf5, 0x21, 0x00


	//----- nvinfo : EIATTR_KPARAM_INFO
	.align		4
.L_55:
        /*0098*/ 	.byte	0x04, 0x17
        /*009a*/ 	.short	(.L_57 - .L_56)
.L_56:
        /*009c*/ 	.word	0x00000000
        /*00a0*/ 	.short	0x0002
        /*00a2*/ 	.short	0x0010
        /*00a4*/ 	.byte	0x00, 0xf5, 0x21, 0x00


	//----- nvinfo : EIATTR_KPARAM_INFO
	.align		4
.L_57:
        /*00a8*/ 	.byte	0x04, 0x17
        /*00aa*/ 	.short	(.L_59 - .L_58)
.L_58:
        /*00ac*/ 	.word	0x00000000
        /*00b0*/ 	.short	0x0001
        /*00b2*/ 	.short	0x0008
        /*00b4*/ 	.byte	0x00, 0xf5, 0x21, 0x00


	//----- nvinfo : EIATTR_KPARAM_INFO
	.align		4
.L_59:
        /*00b8*/ 	.byte	0x04, 0x17
        /*00ba*/ 	.short	(.L_61 - .L_60)
.L_60:
        /*00bc*/ 	.word	0x00000000
        /*00c0*/ 	.short	0x0000
        /*00c2*/ 	.short	0x0000
        /*00c4*/ 	.byte	0x00, 0xf5, 0x21, 0x00


	//----- nvinfo : EIATTR_SPARSE_MMA_MASK
	.align		4
.L_61:
        /*00c8*/ 	.byte	0x03, 0x50
        /*00ca*/ 	.short	0x0000


	//----- nvinfo : EIATTR_MAXREG_COUNT
	.align		4
        /*00cc*/ 	.byte	0x03, 0x1b
        /*00ce*/ 	.short	0x00ff


	//----- nvinfo : EIATTR_NUM_BARRIERS
	.align		4
        /*00d0*/ 	.byte	0x02, 0x4c
        /*00d2*/ 	.byte	0x01
	.zero		1


	//----- nvinfo : EIATTR_MERCURY_ISA_VERSION
	.align		4
        /*00d4*/ 	.byte	0x03, 0x5f
        /*00d6*/ 	.short	0x0101


	//----- nvinfo : EIATTR_VRC_CTA_INIT_COUNT
	.align		4
        /*00d8*/ 	.byte	0x02, 0x4a
	.zero		1
	.zero		1


	//----- nvinfo : EIATTR_EXIT_INSTR_OFFSETS
	.align		4
        /*00dc*/ 	.byte	0x04, 0x1c
        /*00de*/ 	.short	(.L_63 - .L_62)


	//   ....[0]....
.L_62:
        /*00e0*/ 	.word	0x000000a0


	//   ....[1]....
        /*00e4*/ 	.word	0x00000140


	//   ....[2]....
        /*00e8*/ 	.word	0x000002a0


	//   ....[3]....
        /*00ec*/ 	.word	0x00000580


	//   ....[4]....
        /*00f0*/ 	.word	0x00001620


	//   ....[5]....
        /*00f4*/ 	.word	0x00001690


	//   ....[6]....
        /*00f8*/ 	.word	0x00002520


	//   ....[7]....
        /*00fc*/ 	.word	0x00002930


	//----- nvinfo : EIATTR_CRS_STACK_SIZE
	.align		4
.L_63:
        /*0100*/ 	.byte	0x04, 0x1e
        /*0102*/ 	.short	(.L_65 - .L_64)
.L_64:
        /*0104*/ 	.word	0x00000000


	//----- nvinfo : EIATTR_CBANK_PARAM_SIZE
	.align		4
.L_65:
        /*0108*/ 	.byte	0x03, 0x19
        /*010a*/ 	.short	0x0048


	//----- nvinfo : EIATTR_PARAM_CBANK
	.align		4
        /*010c*/ 	.byte	0x04, 0x0a
        /*010e*/ 	.short	(.L_67 - .L_66)
	.align		4
.L_66:
        /*0110*/ 	.word	index@(.nv.constant0.cksp_many_series_one_param_f32)
        /*0114*/ 	.short	0x0380
        /*0116*/ 	.short	0x0048


	//----- nvinfo : EIATTR_SW_WAR
	.align		4
.L_67:
        /*0118*/ 	.byte	0x04, 0x36
        /*011a*/ 	.short	(.L_69 - .L_68)
.L_68:
        /*011c*/ 	.word	0x00000008
.L_69:


//--------------------- .nv.info.cksp_batch_f32_pretr --------------------------
	.section	.nv.info.cksp_batch_f32_pretr,"",@"SHT_CUDA_INFO"
	.sectionflags	@""
	.align	4


	//----- nvinfo : EIATTR_CUDA_API_VERSION
	.align		4
        /*0000*/ 	.byte	0x04, 0x37
        /*0002*/ 	.short	(.L_71 - .L_70)
.L_70:
        /*0004*/ 	.word	0x00000082


	//----- nvinfo : EIATTR_KPARAM_INFO
	.align		4
.L_71:
        /*0008*/ 	.byte	0x04, 0x17
        /*000a*/ 	.short	(.L_73 - .L_72)
.L_72:
        /*000c*/ 	.word	0x00000000
        /*0010*/ 	.short	0x000c
        /*0012*/ 	.short	0x0050
        /*0014*/ 	.byte	0x00, 0xf5, 0x21, 0x00


	//----- nvinfo : EIATTR_KPARAM_INFO
	.align		4
.L_73:
        /*0018*/ 	.byte	0x04, 0x17
        /*001a*/ 	.short	(.L_75 - .L_74)
.L_74:
        /*001c*/ 	.word	0x00000000
        /*0020*/ 	.short	0x000b
        /*0022*/ 	.short	0x0048
        /*0024*/ 	.byte	0x00, 0xf5, 0x21, 0x00


	//----- nvinfo : EIATTR_KPARAM_INFO
	.align		4
.L_75:
        /*0028*/ 	.byte	0x04, 0x17
        /*002a*/ 	.short	(.L_77 - .L_76)
.L_76:
        /*002c*/ 	.word	0x00000000
        /*0030*/ 	.short	0x000a
        /*0032*/ 	.short	0x0044
        /*0034*/ 	.byte	0x00, 0xf0, 0x11, 0x00


	//----- nvinfo : EIATTR_KPARAM_INFO
	.align		4
.L_77:
        /*0038*/ 	.byte	0x04, 0x17
        /*003a*/ 	.short	(.L_79 - .L_78)
.L_78:
        /*003c*/ 	.word	0x00000000
        /*0040*/ 	.short	0x0009
        /*0042*/ 	.short	0x0040
        /*0044*/ 	.byte	0x00, 0xf0, 0x11, 0x00


	//----- nvinfo : EIATTR_KPARAM_INFO
	.align		4
.L_79:
        /*0048*/ 	.byte	0x04, 0x17
        /*004a*/ 	.short	(.L_81 - .L_80)
.L_80:
        /*004c*/ 	.word	0x00000000
        /*0050*/ 	.short	0x0008
        /*0052*/ 	.short	0x0038
        /*0054*/ 	.byte	0x00, 0xf5, 0x21, 0x00


	//----- nvinfo : EIATTR_KPARAM_INFO
	.align		4
.L_81:
        /*0058*/ 	.byte	0x04, 0x17
        /*005a*/ 	.short	(.L_83 - .L_82)
.L_82:
        /*005c*/ 	.word	0x00000000
        /*0060*/ 	.short	0x0007
        /*0062*/ 	.short	0x0030
        /*0064*/ 	.byte	0x00, 0xf5, 0x21, 0x00


	//----- nvinfo : EIATTR_KPARAM_INFO
	.align		4
.L_83:
        /*0068*/ 	.byte	0x04, 0x17
        /*006a*/ 	.short	(.L_85 - .L_84)
.L_84:
        /*006c*/ 	.word	0x00000000
        /*0070*/ 	.short	0x0006
        /*0072*/ 	.short	0x0028
        /*0074*/ 	.byte	0x00, 0xf5, 0x21, 0x00


	//----- nvinfo : EIATTR_KPARAM_INFO
	.align		4
.L_85:
        /*0078*/ 	.byte	0x04, 0x17
        /*007a*/ 	.short	(.L_87 - .L_86)
.L_86:
        /*007c*/ 	.word	0x00000000
        /*0080*/ 	.short	0x0005
        /*0082*/ 	.short	0x0024
        /*0084*/ 	.byte	0x00, 0xf0, 0x11, 0x00


	//----- nvinfo : EIATTR_KPARAM_INFO
	.align		4
.L_87:
        /*0088*/ 	.byte	0x04, 0x17
        /*008a*/ 	.short	(.L_89 - .L_88)
.L_88:
        /*008c*/ 	.word	0x00000000
        /*0090*/ 	.short	0x0004
        /*0092*/ 	.short	0x0020
        /*0094*/ 	.byte	0x00, 0xf0, 0x11, 0x00


	//----- nvinfo : EIATTR_KPARAM_INFO
	.align		4
.L_89:
        /*0098*/ 	.byte	0x04, 0x17
        /*009a*/ 	.short	(.L_91 - .L_90)
.L_90:
        /*009c*/ 	.word	0x00000000
        /*00a0*/ 	.short	0x0003
        /*00a2*/ 	.short	0x0018
        /*00a4*/ 	.byte	0x00, 0xf5, 0x21, 0x00


	//----- nvinfo : EIATTR_KPARAM_INFO
	.align		4
.L_91:
        /*00a8*/ 	.byte	0x04, 0x17
        /*00aa*/ 	.short	(.L_93 - .L_92)
.L_92:
        /*00ac*/ 	.word	0x00000000
        /*00b0*/ 	.short	0x0002
        /*00b2*/ 	.short	0x0010
        /*00b4*/ 	.byte	0x00, 0xf5, 0x21, 0x00


	//----- nvinfo : EIATTR_KPARAM_INFO
	.align		4
.L_93:
        /*00b8*/ 	.byte	0x04, 0x17
        /*00ba*/ 	.short	(.L_95 - .L_94)
.L_94:
        /*00bc*/ 	.word	0x00000000
        /*00c0*/ 	.short	0x0001
        /*00c2*/ 	.short	0x0008
        /*00c4*/ 	.byte	0x00, 0xf5, 0x21, 0x00


	//----- nvinfo : EIATTR_KPARAM_INFO
	.align		4
.L_95:
        /*00c8*/ 	.byte	0x04, 0x17
        /*00ca*/ 	.short	(.L_97 - .L_96)
.L_96:
        /*00cc*/ 	.word	0x00000000
        /*00d0*/ 	.short	0x0000
        /*00d2*/ 	.short	0x0000
        /*00d4*/ 	.byte	0x00, 0xf5, 0x21, 0x00


	//----- nvinfo : EIATTR_SPARSE_MMA_MASK
	.align		4
.L_97:
        /*00d8*/ 	.byte	0x03, 0x50
        /*00da*/ 	.short	0x0000


	//----- nvinfo : EIATTR_MAXREG_COUNT
	.align		4
        /*00dc*/ 	.byte	0x03, 0x1b
        /*00de*/ 	.short	0x00ff


	//----- nvinfo : EIATTR_NUM_BARRIERS
	.align		4
        /*00e0*/ 	.byte	0x02, 0x4c
        /*00e2*/ 	.byte	0x01
	.zero		1


	//----- nvinfo : EIATTR_MERCURY_ISA_VERSION
	.align		4
        /*00e4*/ 	.byte	0x03, 0x5f
        /*00e6*/ 	.short	0x0101


	//----- nvinfo : EIATTR_VRC_CTA_INIT_COUNT
	.align		4
        /*00e8*/ 	.byte	0x02, 0x4a
	.zero		1
	.zero		1


	//----- nvinfo : EIATTR_EXIT_INSTR_OFFSETS
	.align		4
        /*00ec*/ 	.byte	0x04, 0x1c
        /*00ee*/ 	.short	(.L_99 - .L_98)


	//   ....[0]....
.L_98:
        /*00f0*/ 	.word	0x00000080


	//   ....[1]....
        /*00f4*/ 	.word	0x00000120


	//   ....[2]....
        /*00f8*/ 	.word	0x00000190


	//   ....[3]....
        /*00fc*/ 	.word	0x00000310


	//   ....[4]....
        /*0100*/ 	.word	0x00000570


	//   ....[5]....
        /*0104*/ 	.word	0x00001420


	//   ....[6]....
        /*0108*/ 	.word	0x00001470


	//   ....[7]....
        /*010c*/ 	.word	0x00001f00


	//   ....[8]....
        /*0110*/ 	.word	0x00002370


	//----- nvinfo : EIATTR_CRS_STACK_SIZE
	.align		4
.L_99:
        /*0114*/ 	.byte	0x04, 0x1e
        /*0116*/ 	.short	(.L_101 - .L_100)
.L_100:
        /*0118*/ 	.word	0x00000000


	//----- nvinfo : EIATTR_CBANK_PARAM_SIZE
	.align		4
.L_101:
        /*011c*/ 	.byte	0x03, 0x19
        /*011e*/ 	.short	0x0058


	//----- nvinfo : EIATTR_PARAM_CBANK
	.align		4
        /*0120*/ 	.byte	0x04, 0x0a
        /*0122*/ 	.short	(.L_103 - .L_102)
	.align		4
.L_102:
        /*0124*/ 	.word	index@(.nv.constant0.cksp_batch_f32_pretr)
        /*0128*/ 	.short	0x0380
        /*012a*/ 	.short	0x0058


	//----- nvinfo : EIATTR_SW_WAR
	.align		4
.L_103:
        /*012c*/ 	.byte	0x04, 0x36
        /*012e*/ 	.short	(.L_105 - .L_104)
.L_104:
        /*0130*/ 	.word	0x00000008
.L_105:


//--------------------- .nv.info.cksp_batch_f32   --------------------------
	.section	.nv.info.cksp_batch_f32,"",@"SHT_CUDA_INFO"
	.sectionflags	@""
	.align	4


	//----- nvinfo : EIATTR_CUDA_API_VERSION
	.align		4
        /*0000*/ 	.byte	0x04, 0x37
        /*0002*/ 	.short	(.L_107 - .L_106)
.L_106:
        /*0004*/ 	.word	0x00000082


	//----- nvinfo : EIATTR_KPARAM_INFO
	.align		4
.L_107:
        /*0008*/ 	.byte	0x04, 0x17
        /*000a*/ 	.short	(.L_109 - .L_108)
.L_108:
        /*000c*/ 	.word	0x00000000
        /*0010*/ 	.short	0x000b
        /*0012*/ 	.short	0x0048
        /*0014*/ 	.byte	0x00, 0xf5, 0x21, 0x00


	//----- nvinfo : EIATTR_KPARAM_INFO
	.align		4
.L_109:
        /*0018*/ 	.byte	0x04, 0x17
        /*001a*/ 	.short	(.L_111 - .L_110)
.L_110:
        /*001c*/ 	.word	0x00000000
        /*0020*/ 	.short	0x000a
        /*0022*/ 	.short	0x0040
        /*0024*/ 	.byte	0x00, 0xf5, 0x21, 0x00


	//----- nvinfo : EIATTR_KPARAM_INFO
	.align		4
.L_111:
        /*0028*/ 	.byte	0x04, 0x17
        /*002a*/ 	.short	(.L_113 - .L_112)
.L_112:
        /*002c*/ 	.word	0x00000000
        /*0030*/ 	.short	0x0009
        /*0032*/ 	.short	0x003c
        /*0034*/ 	.byte	0x00, 0xf0, 0x11, 0x00


	//----- nvinfo : EIATTR_KPARAM_INFO
	.align		4
.L_113:
        /*0038*/ 	.byte	0x04, 0x17
        /*003a*/ 	.short	(.L_115 - .L_114)
.L_114:
        /*003c*/ 	.word	0x00000000
        /*0040*/ 	.short	0x0008
        /*0042*/ 	.short	0x0038
        /*0044*/ 	.byte	0x00, 0xf0, 0x11, 0x00


	//----- nvinfo : EIATTR_KPARAM_INFO
	.align		4
.L_115:
        /*0048*/ 	.byte	0x04, 0x17
        /*004a*/ 	.short	(.L_117 - .L_116)
.L_116:
        /*004c*/ 	.word	0x00000000
        /*0050*/ 	.short	0x0007
        /*0052*/ 	.short	0x0030
        /*0054*/ 	.byte	0x00, 0xf5, 0x21, 0x00


	//----- nvinfo : EIATTR_KPARAM_INFO
	.align		4
.L_117:
        /*0058*/ 	.byte	0x04, 0x17
        /*005a*/ 	.short	(.L_119 - .L_118)
.L_118:
        /*005c*/ 	.word	0x00000000
        /*0060*/ 	.short	0x0006
        /*0062*/ 	.short	0x0028
        /*0064*/ 	.byte	0x00, 0xf5, 0x21, 0x00


	//----- nvinfo : EIATTR_KPARAM_INFO
	.align		4
.L_119:
        /*0068*/ 	.byte	0x04, 0x17
        /*006a*/ 	.short	(.L_121 - .L_120)
.L_120:
        /*006c*/ 	.word	0x00000000
        /*0070*/ 	.short	0x0005
        /*0072*/ 	.short	0x0020
        /*0074*/ 	.byte	0x00, 0xf5, 0x21, 0x00


	//----- nvinfo : EIATTR_KPARAM_INFO
	.align		4
.L_121:
        /*0078*/ 	.byte	0x04, 0x17
        /*007a*/ 	.short	(.L_123 - .L_122)
.L_122:
        /*007c*/ 	.word	0x00000000
        /*0080*/ 	.short	0x0004
        /*0082*/ 	.short	0x001c
        /*0084*/ 	.byte	0x00, 0xf0, 0x11, 0x00


	//----- nvinfo : EIATTR_KPARAM_INFO
	.align		4
.L_123:
        /*0088*/ 	.byte	0x04, 0x17
        /*008a*/ 	.short	(.L_125 - .L_124)
.L_124:
        /*008c*/ 	.word	0x00000000
        /*0090*/ 	.short	0x0003
        /*0092*/ 	.short	0x0018
        /*0094*/ 	.byte	0x00, 0xf0, 0x11, 0x00


	//----- nvinfo : EIATTR_KPARAM_INFO
	.align		4
.L_125:
        /*0098*/ 	.byte	0x04, 0x17
        /*009a*/ 	.short	(.L_127 - .L_126)
.L_126:
        /*009c*/ 	.word	0x00000000
        /*00a0*/ 	.short	0x0002
        /*00a2*/ 	.short	0x0010
        /*00a4*/ 	.byte	0x00, 0xf5, 0x21, 0x00


	//----- nvinfo : EIATTR_KPARAM_INFO
	.align		4
.L_127:
        /*00a8*/ 	.byte	0x04, 0x17
        /*00aa*/ 	.short	(.L_129 - .L_128)
.L_128:
        /*00ac*/ 	.word	0x00000000
        /*00b0*/ 	.short	0x0001
        /*00b2*/ 	.short	0x0008
        /*00b4*/ 	.byte	0x00, 0xf5, 0x21, 0x00


	//----- nvinfo : EIATTR_KPARAM_INFO
	.align		4
.L_129:
        /*00b8*/ 	.byte	0x04, 0x17
        /*00ba*/ 	.short	(.L_131 - .L_130)
.L_130:
        /*00bc*/ 	.word	0x00000000
        /*00c0*/ 	.short	0x0000
        /*00c2*/ 	.short	0x0000
        /*00c4*/ 	.byte	0x00, 0xf5, 0x21, 0x00


	//----- nvinfo : EIATTR_SPARSE_MMA_MASK
	.align		4
.L_131:
        /*00c8*/ 	.byte	0x03, 0x50
        /*00ca*/ 	.short	0x0000


	//----- nvinfo : EIATTR_MAXREG_COUNT
	.align		4
        /*00cc*/ 	.byte	0x03, 0x1b
        /*00ce*/ 	.short	0x00ff


	//----- nvinfo : EIATTR_NUM_BARRIERS
	.align		4
        /*00d0*/ 	.byte	0x02, 0x4c
        /*00d2*/ 	.byte	0x01
	.zero		1


	//----- nvinfo : EIATTR_MERCURY_ISA_VERSION
	.align		4
        /*00d4*/ 	.byte	0x03, 0x5f
        /*00d6*/ 	.short	0x0101


	//----- nvinfo : EIATTR_VRC_CTA_INIT_COUNT
	.align		4
        /*00d8*/ 	.byte	0x02, 0x4a
	.zero		1
	.zero		1


	//----- nvinfo : EIATTR_EXIT_INSTR_OFFSETS
	.align		4
        /*00dc*/ 	.byte	0x04, 0x1c
        /*00de*/ 	.short	(.L_133 - .L_132)


	//   ....[0]....
.L_132:
        /*00e0*/ 	.word	0x00000090


	//   ....[1]....
        /*00e4*/ 	.word	0x000001c0


	//   ....[2]....
        /*00e8*/ 	.word	0x00000220


	//   ....[3]....
        /*00ec*/ 	.word	0x000003e0


	//   ....[4]....
        /*00f0*/ 	.word	0x000006d0


	//   ....[5]....
        /*00f4*/ 	.word	0x00001680


	//   ....[6]....
        /*00f8*/ 	.word	0x000016e0


	//   ....[7]....
        /*00fc*/ 	.word	0x00002600


	//   ....[8]....
        /*0100*/ 	.word	0x00002b30


	//----- nvinfo : EIATTR_CRS_STACK_SIZE
	.align		4
.L_133:
        /*0104*/ 	.byte	0x04, 0x1e
        /*0106*/ 	.short	(.L_135 - .L_134)
.L_134:
        /*0108*/ 	.word	0x00000000


	//----- nvinfo : EIATTR_CBANK_PARAM_SIZE
	.align		4
.L_135:
        /*010c*/ 	.byte	0x03, 0x19
        /*010e*/ 	.short	0x0050


	//----- nvinfo : EIATTR_PARAM_CBANK
	.align		4
        /*0110*/ 	.byte	0x04, 0x0a
        /*0112*/ 	.short	(.L_137 - .L_136)
	.align		4
.L_136:
        /*0114*/ 	.word	index@(.nv.constant0.cksp_batch_f32)
        /*0118*/ 	.short	0x0380
        /*011a*/ 	.short	0x0050


	//----- nvinfo : EIATTR_SW_WAR
	.align		4
.L_137:
        /*011c*/ 	.byte	0x04, 0x36
        /*011e*/ 	.short	(.L_139 - .L_138)
.L_138:
        /*0120*/ 	.word	0x00000008
.L_139:


//--------------------- .nv.info.tr_from_hlc_f32  --------------------------
	.section	.nv.info.tr_from_hlc_f32,"",@"SHT_CUDA_INFO"
	.sectionflags	@""
	.align	4


	//----- nvinfo : EIATTR_CUDA_API_VERSION
	.align		4
        /*0000*/ 	.byte	0x04, 0x37
        /*0002*/ 	.short	(.L_141 - .L_140)
.L_140:
        /*0004*/ 	.word	0x00000082


	//----- nvinfo : EIATTR_KPARAM_INFO
	.align		4
.L_141:
        /*0008*/ 	.byte	0x04, 0x17
        /*000a*/ 	.short	(.L_143 - .L_142)
.L_142:
        /*000c*/ 	.word	0x00000000
        /*0010*/ 	.short	0x0005
        /*0012*/ 	.short	0x0020
        /*0014*/ 	.byte	0x00, 0xf5, 0x21, 0x00


	//----- nvinfo : EIATTR_KPARAM_INFO
	.align		4
.L_143:
        /*0018*/ 	.byte	0x04, 0x17
        /*001a*/ 	.short	(.L_145 - .L_144)
.L_144:
        /*001c*/ 	.word	0x00000000
        /*0020*/ 	.short	0x0004
        /*0022*/ 	.short	0x001c
        /*0024*/ 	.byte	0x00, 0xf0, 0x11, 0x00


	//----- nvinfo : EIATTR_KPARAM_INFO
	.align		4
.L_145:
        /*0028*/ 	.byte	0x04, 0x17
        /*002a*/ 	.short	(.L_147 - .L_146)
.L_146:
        /*002c*/ 	.word	0x00000000
        /*0030*/ 	.short	0x0003
        /*0032*/ 	.short	0x0018
        /*0034*/ 	.byte	0x00, 0xf0, 0x11, 0x00


	//----- nvinfo : EIATTR_KPARAM_INFO
	.align		4
.L_147:
        /*0038*/ 	.byte	0x04, 0x17
        /*003a*/ 	.short	(.L_149 - .L_148)
.L_148:
        /*003c*/ 	.word	0x00000000
        /*0040*/ 	.short	0x0002
        /*0042*/ 	.short	0x0010
        /*0044*/ 	.byte	0x00, 0xf5, 0x21, 0x00


	//----- nvinfo : EIATTR_KPARAM_INFO
	.align		4
.L_149:
        /*0048*/ 	.byte	0x04, 0x17
        /*004a*/ 	.short	(.L_151 - .L_150)
.L_150:
        /*004c*/ 	.word	0x00000000
        /*0050*/ 	.short	0x0001
        /*0052*/ 	.short	0x0008
        /*0054*/ 	.byte	0x00, 0xf5, 0x21, 0x00


	//----- nvinfo : EIATTR_KPARAM_INFO
	.align		4
.L_151:
        /*0058*/ 	.byte	0x04, 0x17
        /*005a*/ 	.short	(.L_153 - .L_152)
.L_152:
        /*005c*/ 	.word	0x00000000
        /*0060*/ 	.short	0x0000
        /*0062*/ 	.short	0x0000
        /*0064*/ 	.byte	0x00, 0xf5, 0x21, 0x00


	//----- nvinfo : EIATTR_SPARSE_MMA_MASK
	.align		4
.L_153:
        /*0068*/ 	.byte	0x03, 0x50
        /*006a*/ 	.short	0x0000


	//----- nvinfo : EIATTR_MAXREG_COUNT
	.align		4
        /*006c*/ 	.byte	0x03, 0x1b
        /*006e*/ 	.short	0x00ff


	//----- nvinfo : EIATTR_MERCURY_ISA_VERSION
	.align		4
        /*0070*/ 	.byte	0x03, 0x5f
        /*0072*/ 	.short	0x0101


	//----- nvinfo : EIATTR_VRC_CTA_INIT_COUNT
	.align		4
        /*0074*/ 	.byte	0x02, 0x4a
	.zero		1
	.zero		1


	//----- nvinfo : EIATTR_EXIT_INSTR_OFFSETS
	.align		4
        /*0078*/ 	.byte	0x04, 0x1c
        /*007a*/ 	.short	(.L_155 - .L_154)


	//   ....[0]....
.L_154:
        /*007c*/ 	.word	0x00000030


	//   ....[1]....
        /*0080*/ 	.word	0x00000090


	//   ....[2]....
        /*0084*/ 	.word	0x00000280


	//----- nvinfo : EIATTR_CRS_STACK_SIZE
	.align		4
.L_155:
        /*0088*/ 	.byte	0x04, 0x1e
        /*008a*/ 	.short	(.L_157 - .L_156)
.L_156:
        /*008c*/ 	.word	0x00000000


	//----- nvinfo : EIATTR_CBANK_PARAM_SIZE
	.align		4
.L_157:
        /*0090*/ 	.byte	0x03, 0x19
        /*0092*/ 	.short	0x0028


	//----- nvinfo : EIATTR_PARAM_CBANK
	.align		4
        /*0094*/ 	.byte	0x04, 0x0a
        /*0096*/ 	.short	(.L_159 - .L_158)
	.align		4
.L_158:
        /*0098*/ 	.word	index@(.nv.constant0.tr_from_hlc_f32)
        /*009c*/ 	.short	0x0380
        /*009e*/ 	.short	0x0028


	//----- nvinfo : EIATTR_SW_WAR
	.align		4
.L_159:
        /*00a0*/ 	.byte	0x04, 0x36
        /*00a2*/ 	.short	(.L_161 - .L_160)
.L_160:
        /*00a4*/ 	.word	0x00000008
.L_161:


//--------------------- .nv.callgraph             --------------------------
	.section	.nv.callgraph,"",@"SHT_CUDA_CALLGRAPH"
	.align	4
	.sectionentsize	8
	.align		4
        /*0000*/ 	.word	0x00000000
	.align		4
        /*0004*/ 	.word	0xffffffff
	.align		4
        /*0008*/ 	.word	0x00000000
	.align		4
        /*000c*/ 	.word	0xfffffffe
	.align		4
        /*0010*/ 	.word	0x00000000
	.align		4
        /*0014*/ 	.word	0xfffffffd
	.align		4
        /*0018*/ 	.word	0x00000000
	.align		4
        /*001c*/ 	.word	0xfffffffc


//--------------------- .text.cksp_many_series_one_param_f32 --------------------------
	.section	.text.cksp_many_series_one_param_f32,"ax",@progbits
	.align	128
        .global         cksp_many_series_one_param_f32
        .type           cksp_many_series_one_param_f32,@function
        .size           cksp_many_series_one_param_f32,(.L_x_174 - cksp_many_series_one_param_f32)
        .other          cksp_many_series_one_param_f32,@"STO_CUDA_ENTRY STV_DEFAULT"
cksp_many_series_one_param_f32:
.text.cksp_many_series_one_param_f32:
[----:B------:R-:W-:Y:S01]  /*0000*/  LDC R1, c[0x0][0x37c] ;  /* 0x0000df00ff017b82 */ /* 0x000fe20000000800 */
[----:B------:R-:W0:Y:S01]  /*0010*/  S2R R25, SR_CTAID.X ;  /* 0x0000000000197919 */ /* 0x000e220000002500 */
[----:B------:R-:W1:Y:S01]  /*0020*/  LDCU UR5, c[0x0][0x3a8] ;  /* 0x00007500ff0577ac */ /* 0x000e620008000800 */
[----:B------:R-:W2:Y:S01]  /*0030*/  LDCU UR11, c[0x0][0x3b0] ;  /* 0x00007600ff0b77ac */ /* 0x000ea20008000800 */
[----:B------:R-:W3:Y:S01]  /*0040*/  LDCU.64 UR6, c[0x0][0x3a0] ;  /* 0x00007400ff0677ac */ /* 0x000ee20008000a00 */
[----:B-1----:R-:W-:Y:S02]  /*0050*/  MOV R3, UR5 ;  /* 0x0000000500037c02 */ /* 0x002fe40008000f00 */
[----:B--2---:R-:W-:-:S04]  /*0060*/  MOV R0, UR11 ;  /* 0x0000000b00007c02 */ /* 0x004fc80008000f00 */
[----:B---3--:R-:W-:Y:S02]  /*0070*/  VIMNMX3 R0, R3, UR7, R0, PT ;  /* 0x0000000703007c0f */ /* 0x008fe4000b800100 */
[----:B0-----:R-:W-:-:S04]  /*0080*/  ISETP.GE.AND P0, PT, R25, UR6, PT ;  /* 0x0000000619007c0c */ /* 0x001fc8000bf06270 */
[----:B------:R-:W-:-:S13]  /*0090*/  ISETP.LT.OR P0, PT, R0, 0x1, P0 ;  /* 0x000000010000780c */ /* 0x000fda0000701670 */
[----:B------:R-:W-:Y:S05]  /*00a0*/  @P0 EXIT ;  /* 0x000000000000094d */ /* 0x000fea0003800000 */
[----:B------:R-:W0:Y:S01]  /*00b0*/  LDC.64 R2, c[0x0][0x398] ;  /* 0x0000e600ff027b82 */ /* 0x000e220000000a00 */
[----:B------:R-:W1:Y:S01]  /*00c0*/  LDCU.64 UR16, c[0x0][0x358] ;  /* 0x00006b00ff1077ac */ /* 0x000e620008000a00 */
[----:B0-----:R-:W-:-:S06]  /*00d0*/  IMAD.WIDE.U32 R2, R25, 0x4, R2 ;  /* 0x0000000419027825 */ /* 0x001fcc00078e0002 */
[----:B-1----:R-:W2:Y:S02]  /*00e0*/  LDG.E.CONSTANT R2, desc[UR16][R2.64] ;  /* 0x0000001002027981 */ /* 0x002ea4000c1e9900 */
[----:B--2---:R-:W-:-:S13]  /*00f0*/  R2UR UR4, R2 ;  /* 0x00000000020472ca */ /* 0x004fda00000e0000 */
[----:B------:R-:W-:-:S06]  /*0100*/  UISETP.GE.AND UP0, UPT, UR4, UR7, UPT ;  /* 0x000000070400728c */ /* 0x000fcc000bf06270 */
[----:B------:R-:W-:Y:S01]  /*0110*/  PLOP3.LUT P0, PT, PT, PT, UP0, 0x80, 0x8 ;  /* 0x000000000008781c */ /* 0x000fe20003f0f008 */
[----:B------:R-:W-:-:S04]  /*0120*/  UISETP.LT.AND UP0, UPT, URZ, UR4, UPT ;  /* 0x00000004ff00728c */ /* 0x000fc8000bf01270 */
[----:B------:R-:W-:-:S08]  /*0130*/  USEL UR10, URZ, UR4, !UP0 ;  /* 0x00000004ff0a7287 */ /* 0x000fd0000c000000 */
[----:B------:R-:W-:Y:S05]  /*0140*/  @P0 EXIT ;  /* 0x000000000000094d */ /* 0x000fea0003800000 */
[----:B------:R-:W0:Y:S01]  /*0150*/  S2R R0, SR_TID.X ;  /* 0x0000000000007919 */ /* 0x000e220000002100 */
[----:B------:R-:W-:Y:S01]  /*0160*/  UIADD3 UR11, UPT, UPT, UR10, UR5, UR11 ;  /* 0x000000050a0b7290 */ /* 0x000fe2000fffe00b */
[----:B------:R-:W-:Y:S03]  /*0170*/  BSSY.RECONVERGENT B0, `(.L_x_0) ;  /* 0x0000011000007945 */ /* 0x000fe60003800200 */
[----:B------:R-:W-:Y:S01]  /*0180*/  UIADD3 UR11, UPT, UPT, UR11, -0x1, URZ ;  /* 0xffffffff0b0b7890 */ /* 0x000fe2000fffe0ff */
[C---:B0-----:R-:W-:Y:S02]  /*0190*/  ISETP.GE.U32.AND P0, PT, R0.reuse, UR7, PT ;  /* 0x0000000700007c0c */ /* 0x041fe4000bf06070 */
[----:B------:R-:W-:-:S11]  /*01a0*/  ISETP.NE.AND P1, PT, R0, RZ, PT ;  /* 0x000000ff0000720c */ /* 0x000fd60003f25270 */
[----:B------:R-:W-:Y:S05]  /*01b0*/  @P0 BRA `(.L_x_1) ;  /* 0x0000000000300947 */ /* 0x000fea0003800000 */
[----:B------:R-:W0:Y:S01]  /*01c0*/  LDC R11, c[0x0][0x360] ;  /* 0x0000d800ff0b7b82 */ /* 0x000e220000000800 */
[----:B------:R-:W-:-:S07]  /*01d0*/  MOV R13, 0x7fffffff ;  /* 0x7fffffff000d7802 */ /* 0x000fce0000000f00 */
[----:B------:R-:W1:Y:S08]  /*01e0*/  LDC.64 R6, c[0x0][0x3b8] ;  /* 0x0000ee00ff067b82 */ /* 0x000e700000000a00 */
[----:B------:R-:W2:Y:S02]  /*01f0*/  LDC.64 R8, c[0x0][0x3c0] ;  /* 0x0000f000ff087b82 */ /* 0x000ea40000000a00 */
.L_x_2:
[----:B---3--:R-:W-:Y:S01]  /*0200*/  IMAD R5, R0, UR6, R25 ;  /* 0x0000000600057c24 */ /* 0x008fe2000f8e0219 */
[----:B0-----:R-:W-:-:S03]  /*0210*/  IADD3 R0, PT, PT, R11, R0, RZ ;  /* 0x000000000b007210 */ /* 0x001fc60007ffe0ff */
[----:B-1----:R-:W-:Y:S01]  /*0220*/  IMAD.WIDE R2, R5, 0x4, R6 ;  /* 0x0000000405027825 */ /* 0x002fe200078e0206 */
[----:B------:R-:W-:-:S03]  /*0230*/  ISETP.GE.AND P0, PT, R0, UR7, PT ;  /* 0x0000000700007c0c */ /* 0x000fc6000bf06270 */
[----:B--2---:R-:W-:Y:S01]  /*0240*/  IMAD.WIDE R4, R5, 0x4, R8 ;  /* 0x0000000405047825 */ /* 0x004fe200078e0208 */
[----:B------:R3:W-:Y:S04]  /*0250*/  STG.E desc[UR16][R2.64], R13 ;  /* 0x0000000d02007986 */ /* 0x0007e8000c101910 */
[----:B------:R3:W-:Y:S05]  /*0260*/  STG.E desc[UR16][R4.64], R13 ;  /* 0x0000000d04007986 */ /* 0x0007ea000c101910 */
[----:B------:R-:W-:Y:S05]  /*0270*/  @!P0 BRA `(.L_x_2) ;  /* 0xfffffffc00e08947 */ /* 0x000fea000383ffff */
.L_x_1:
[----:B------:R-:W-:Y:S05]  /*0280*/  BSYNC.RECONVERGENT B0 ;  /* 0x0000000000007941 */ /* 0x000fea0003800200 */
.L_x_0:
[----:B------:R-:W-:Y:S06]  /*0290*/  BAR.SYNC.DEFER_BLOCKING 0x0 ;  /* 0x0000000000007b1d */ /* 0x000fec0000010000 */
[----:B------:R-:W-:Y:S05]  /*02a0*/  @P1 EXIT ;  /* 0x000000000000194d */ /* 0x000fea0003800000 */
[----:B------:R-:W-:-:S04]  /*02b0*/  I2FP.F32.U32 R24, UR5 ;  /* 0x0000000500187c45 */ /* 0x000fc80008201000 */
[----:B------:R-:W-:-:S04]  /*02c0*/  IADD3 R0, PT, PT, R24, 0x1800000, RZ ;  /* 0x0180000018007810 */ /* 0x000fc80007ffe0ff */
[----:B------:R-:W-:-:S04]  /*02d0*/  LOP3.LUT R0, R0, 0x7f800000, RZ, 0xc0, !PT ;  /* 0x7f80000000007812 */ /* 0x000fc800078ec0ff */
[----:B------:R-:W-:-:S13]  /*02e0*/  ISETP.GT.U32.AND P0, PT, R0, 0x1ffffff, PT ;  /* 0x01ffffff0000780c */ /* 0x000fda0003f04070 */
[----:B------:R-:W-:Y:S05]  /*02f0*/  @P0 BRA `(.L_x_3) ;  /* 0x0000000000100947 */ /* 0x000fea0003800000 */
[----:B------:R-:W-:-:S07]  /*0300*/  MOV R7, 0x320 ;  /* 0x0000032000077802 */ /* 0x000fce0000000f00 */
[----:B---3--:R-:W-:Y:S05]  /*0310*/  CALL.REL.NOINC `($__internal_0_$__cuda_sm20_rcp_rn_f32_slowpath) ;  /* 0x0000002400887944 */ /* 0x008fea0003c00000 */
[----:B------:R-:W-:Y:S01]  /*0320*/  MOV R13, R0 ;  /* 0x00000000000d7202 */ /* 0x000fe20000000f00 */
[----:B------:R-:W-:Y:S06]  /*0330*/  BRA `(.L_x_4) ;  /* 0x0000000000107947 */ /* 0x000fec0003800000 */
.L_x_3:
[----:B---3--:R-:W0:Y:S02]  /*0340*/  MUFU.RCP R13, R24 ;  /* 0x00000018000d7308 */ /* 0x008e240000001000 */
[----:B0-----:R-:W-:-:S04]  /*0350*/  FFMA R0, R24, R13, -1 ;  /* 0xbf80000018007423 */ /* 0x001fc8000000000d */
[----:B------:R-:W-:-:S04]  /*0360*/  FADD.FTZ R0, -R0, -RZ ;  /* 0x800000ff00007221 */ /* 0x000fc80000010100 */
[----:B------:R-:W-:-:S07]  /*0370*/  FFMA R13, R13, R0, R13 ;  /* 0x000000000d0d7223 */ /* 0x000fce000000000d */
.L_x_4:
[----:B------:R-:W0:Y:S01]  /*0380*/  LDCU UR4, c[0x0][0x3a0] ;  /* 0x00007400ff0477ac */ /* 0x000e220008000800 */
[----:B------:R-:W1:Y:S01]  /*0390*/  LDC.64 R2, c[0x0][0x380] ;  /* 0x0000e000ff027b82 */ /* 0x000e620000000a00 */
[----:B------:R-:W2:Y:S07]  /*03a0*/  LDCU UR7, c[0x0][0x3a8] ;  /* 0x00007500ff0777ac */ /* 0x000eae0008000800 */
[----:B------:R-:W3:Y:S01]  /*03b0*/  LDC.64 R6, c[0x0][0x388] ;  /* 0x0000e200ff067b82 */ /* 0x000ee20000000a00 */
[----:B0-----:R-:W-:Y:S01]  /*03c0*/  MOV R0, UR4 ;  /* 0x0000000400007c02 */ /* 0x001fe20008000f00 */
[----:B------:R-:W0:Y:S04]  /*03d0*/  LDCU UR4, c[0x0][0x3b0] ;  /* 0x00007600ff0477ac */ /* 0x000e280008000800 */
[----:B------:R-:W-:-:S04]  /*03e0*/  IMAD R9, R0, UR10, R25 ;  /* 0x0000000a00097c24 */ /* 0x000fc8000f8e0219 */
[----:B-1----:R-:W-:-:S04]  /*03f0*/  IMAD.WIDE.U32 R2, R9, 0x4, R2 ;  /* 0x0000000409027825 */ /* 0x002fc800078e0002 */
[----:B---3--:R-:W-:Y:S02]  /*0400*/  IMAD.WIDE.U32 R6, R9, 0x4, R6 ;  /* 0x0000000409067825 */ /* 0x008fe400078e0006 */
[----:B------:R-:W3:Y:S04]  /*0410*/  LDG.E.CONSTANT R2, desc[UR16][R2.64] ;  /* 0x0000001002027981 */ /* 0x000ee8000c1e9900 */
[----:B------:R-:W3:Y:S01]  /*0420*/  LDG.E.CONSTANT R7, desc[UR16][R6.64] ;  /* 0x0000001006077981 */ /* 0x000ee2000c1e9900 */
[----:B--2---:R-:W-:-:S06]  /*0430*/  UISETP.NE.AND UP0, UPT, UR7, 0x1, UPT ;  /* 0x000000010700788c */ /* 0x004fcc000bf05270 */
[----:B------:R-:W-:Y:S01]  /*0440*/  PLOP3.LUT P0, PT, PT, PT, UP0, 0x80, 0x8 ;  /* 0x000000000008781c */ /* 0x000fe20003f0f008 */
[----:B0-----:R-:W-:Y:S01]  /*0450*/  UISETP.GE.U32.AND UP0, UPT, UR4, 0x2, UPT ;  /* 0x000000020400788c */ /* 0x001fe2000bf06070 */
[----:B---3--:R-:W-:-:S04]  /*0460*/  FADD R12, R2, -R7 ;  /* 0x80000007020c7221 */ /* 0x008fc80000000000 */
[----:B------:R-:W-:Y:S01]  /*0470*/  FADD R5, RZ, R12 ;  /* 0x0000000cff057221 */ /* 0x000fe20000000000 */
[----:B------:R-:W-:-:S03]  /*0480*/  FSEL R4, R12, RZ, !P0 ;  /* 0x000000ff0c047208 */ /* 0x000fc60004000000 */
[----:B------:R-:W-:Y:S01]  /*0490*/  FADD R12, -R12, R5 ;  /* 0x000000050c0c7221 */ /* 0x000fe20000000100 */
[----:B------:R-:W-:Y:S06]  /*04a0*/  BRA.U !UP0, `(.L_x_5) ;  /* 0x0000001108687547 */ /* 0x000fec000b800000 */
[----:B------:R-:W0:Y:S01]  /*04b0*/  S2UR UR5, SR_CgaCtaId ;  /* 0x00000000000579c3 */ /* 0x000e220000008800 */
[----:B------:R-:W1:Y:S01]  /*04c0*/  LDCU UR6, c[0x0][0x3a4] ;  /* 0x00007480ff0677ac */ /* 0x000e620008000800 */
[----:B------:R-:W-:Y:S02]  /*04d0*/  MOV R0, UR10 ;  /* 0x0000000a00007c02 */ /* 0x000fe40008000f00 */
[----:B------:R-:W-:Y:S01]  /*04e0*/  MOV R2, UR10 ;  /* 0x0000000a00027c02 */ /* 0x000fe20008000f00 */
[----:B------:R-:W2:Y:S01]  /*04f0*/  LDCU UR12, c[0x0][0x3b4] ;  /* 0x00007680ff0c77ac */ /* 0x000ea20008000800 */
[----:B------:R-:W-:Y:S01]  /*0500*/  UIADD3 UR8, UPT, UPT, UR10, 0x1, URZ ;  /* 0x000000010a087890 */ /* 0x000fe2000fffe0ff */
[----:B------:R-:W-:-:S03]  /*0510*/  UMOV UR4, 0x400 ;  /* 0x0000040000047882 */ /* 0x000fc60000000000 */
[----:B-1----:R-:W-:Y:S02]  /*0520*/  UISETP.GE.U32.AND UP0, UPT, UR8, UR6, UPT ;  /* 0x000000060800728c */ /* 0x002fe4000bf06070 */
[----:B0-----:R-:W-:-:S04]  /*0530*/  ULEA UR4, UR5, UR4, 0x18 ;  /* 0x0000000405047291 */ /* 0x001fc8000f8ec0ff */
[----:B------:R-:W-:Y:S01]  /*0540*/  PLOP3.LUT P0, PT, PT, PT, UP0, 0x80, 0x8 ;  /* 0x000000000008781c */ /* 0x000fe20003f0f008 */
[----:B--2---:R-:W-:-:S04]  /*0550*/  ULEA UR20, UR12, UR4, 0x2 ;  /* 0x000000040c147291 */ /* 0x004fc8000f8e10ff */
[----:B------:R0:W-:Y:S05]  /*0560*/  STS [UR4], R0 ;  /* 0x00000000ff007988 */ /* 0x0001ea0008000804 */
[----:B------:R0:W-:Y:S03]  /*0570*/  STS [UR20], R2 ;  /* 0x00000002ff007988 */ /* 0x0001e60008000814 */
[----:B------:R-:W-:Y:S05]  /*0580*/  @P0 EXIT ;  /* 0x000000000000094d */ /* 0x000fea0003800000 */
[----:B0-----:R-:W0:Y:S02]  /*0590*/  LDC.64 R2, c[0x0][0x390] ;  /* 0x0000e400ff027b82 */ /* 0x001e240000000a00 */
[----:B0-----:R-:W-:-:S04]  /*05a0*/  LEA R2, P0, R9, R2, 0x2 ;  /* 0x0000000209027211 */ /* 0x001fc800078010ff */
[----:B------:R-:W-:-:S05]  /*05b0*/  LEA.HI.X R3, R9, R3, RZ, 0x2, P0 ;  /* 0x0000000309037211 */ /* 0x000fca00000f14ff */
[----:B------:R0:W5:Y:S01]  /*05c0*/  LDG.E.CONSTANT R0, desc[UR16][R2.64] ;  /* 0x0000001002007981 */ /* 0x000162000c1e9900 */
[----:B------:R-:W-:Y:S01]  /*05d0*/  ULEA UR21, UR12, UR20, 0x2 ;  /* 0x000000140c157291 */ /* 0x000fe2000f8e10ff */
[----:B------:R-:W-:Y:S02]  /*05e0*/  HFMA2 R8, -RZ, RZ, 0, 5.9604644775390625e-08 ;  /* 0x00000001ff087431 */ /* 0x000fe400000001ff */
[----:B------:R-:W-:Y:S01]  /*05f0*/  IMAD.U32 R10, RZ, RZ, UR8 ;  /* 0x00000008ff0a7e24 */ /* 0x000fe2000f8e00ff */
[----:B------:R-:W-:Y:S01]  /*0600*/  UMOV UR9, URZ ;  /* 0x000000ff00097c82 */ /* 0x000fe20008000000 */
[----:B------:R-:W-:Y:S01]  /*0610*/  ULEA UR22, UR12, UR21, 0x2 ;  /* 0x000000150c167291 */ /* 0x000fe2000f8e10ff */
[----:B------:R-:W-:Y:S01]  /*0620*/  UMOV UR4, URZ ;  /* 0x000000ff00047c82 */ /* 0x000fe20008000000 */
[----:B------:R-:W-:Y:S02]  /*0630*/  UMOV UR7, URZ ;  /* 0x000000ff00077c82 */ /* 0x000fe40008000000 */
[----:B------:R-:W-:Y:S01]  /*0640*/  ULEA UR12, UR12, UR22, 0x2 ;  /* 0x000000160c0c7291 */ /* 0x000fe2000f8e10ff */
[----:B------:R-:W-:Y:S01]  /*0650*/  UMOV UR5, URZ ;  /* 0x000000ff00057c82 */ /* 0x000fe20008000000 */
[----:B------:R-:W-:Y:S01]  /*0660*/  UMOV UR13, 0x1 ;  /* 0x00000001000d7882 */ /* 0x000fe20000000000 */
[----:B------:R-:W-:Y:S01]  /*0670*/  UMOV UR6, URZ ;  /* 0x000000ff00067c82 */ /* 0x000fe20008000000 */
[----:B------:R-:W-:Y:S01]  /*0680*/  UMOV UR14, 0x1 ;  /* 0x00000001000e7882 */ /* 0x000fe20000000000 */
[----:B0-----:R-:W-:-:S07]  /*0690*/  UMOV UR8, URZ ;  /* 0x000000ff00087c82 */ /* 0x001fce0008000000 */
.L_x_26:
[----:B0-----:R-:W0:Y:S01]  /*06a0*/  LDC.64 R14, c[0x0][0x380] ;  /* 0x0000e000ff0e7b82 */ /* 0x001e220000000a00 */
[----:B-1----:R-:W1:Y:S07]  /*06b0*/  LDCU UR15, c[0x0][0x3a0] ;  /* 0x00007400ff0f77ac */ /* 0x002e6e0008000800 */
[----:B------:R-:W2:Y:S08]  /*06c0*/  LDC.64 R16, c[0x0][0x388] ;  /* 0x0000e200ff107b82 */ /* 0x000eb00000000a00 */
[----:B------:R-:W3:Y:S01]  /*06d0*/  LDC.64 R18, c[0x0][0x390] ;  /* 0x0000e400ff127b82 */ /* 0x000ee20000000a00 */
[----:B-1----:R-:W-:Y:S01]  /*06e0*/  IMAD R7, R10, UR15, R25 ;  /* 0x0000000f0a077c24 */ /* 0x002fe2000f8e0219 */
[----:B------:R-:W1:Y:S03]  /*06f0*/  LDCU UR15, c[0x0][0x3a8] ;  /* 0x00007500ff0f77ac */ /* 0x000e660008000800 */
[----:B0-----:R-:W-:-:S05]  /*0700*/  IMAD.WIDE R14, R7, 0x4, R14 ;  /* 0x00000004070e7825 */ /* 0x001fca00078e020e */
[----:B------:R-:W4:Y:S01]  /*0710*/  LDG.E.CONSTANT R6, desc[UR16][R14.64] ;  /* 0x000000100e067981 */ /* 0x000f22000c1e9900 */
[----:B--2---:R-:W-:-:S05]  /*0720*/  IMAD.WIDE R16, R7, 0x4, R16 ;  /* 0x0000000407107825 */ /* 0x004fca00078e0210 */
[----:B------:R-:W2:Y:S01]  /*0730*/  LDG.E.CONSTANT R3, desc[UR16][R16.64] ;  /* 0x0000001010037981 */ /* 0x000ea2000c1e9900 */
[----:B---3--:R-:W-:-:S05]  /*0740*/  IMAD.WIDE R18, R7, 0x4, R18 ;  /* 0x0000000407127825 */ /* 0x008fca00078e0212 */
[----:B-----5:R0:W5:Y:S01]  /*0750*/  LDG.E.CONSTANT R2, desc[UR16][R18.64] ;  /* 0x0000001012027981 */ /* 0x020162000c1e9900 */
[----:B-1----:R-:W-:Y:S01]  /*0760*/  ISETP.GE.AND P0, PT, R8, UR15, PT ;  /* 0x0000000f08007c0c */ /* 0x002fe2000bf06270 */
[C-C-:B----4-:R-:W-:Y:S01]  /*0770*/  FADD R9, R6.reuse, -R0.reuse ;  /* 0x8000000006097221 */ /* 0x150fe20000000000 */
[----:B--2---:R-:W-:Y:S01]  /*0780*/  FADD R11, R3, -R0 ;  /* 0x80000000030b7221 */ /* 0x004fe20000000000 */
[----:B------:R-:W-:-:S05]  /*0790*/  FADD R0, R6, -R3 ;  /* 0x8000000306007221 */ /* 0x000fca0000000000 */
[----:B------:R-:W-:-:S05]  /*07a0*/  FMNMX3 R9, |R9|, |R11|, R0, !PT ;  /* 0x4000000b09097276 */ /* 0x000fca0007800200 */
[----:B0-----:R-:W-:Y:S05]  /*07b0*/  @P0 BRA `(.L_x_6) ;  /* 0x0000000000500947 */ /* 0x001fea0003800000 */
[----:B------:R-:W0:Y:S01]  /*07c0*/  MUFU.RCP R11, R24 ;  /* 0x00000018000b7308 */ /* 0x000e220000001000 */
[----:B------:R-:W-:Y:S01]  /*07d0*/  FADD R12, -R12, R9 ;  /* 0x000000090c0c7221 */ /* 0x000fe20000000100 */
[----:B------:R-:W-:-:S03]  /*07e0*/  UIADD3 UR15, UPT, UPT, UR15, -0x1, URZ ;  /* 0xffffffff0f0f7890 */ /* 0x000fc6000fffe0ff */
[----:B------:R-:W-:-:S03]  /*07f0*/  FADD R9, R5, R12 ;  /* 0x0000000c05097221 */ /* 0x000fc60000000000 */
[----:B------:R-:W-:Y:S01]  /*0800*/  ISETP.NE.AND P2, PT, R8, UR15, PT ;  /* 0x0000000f08007c0c */ /* 0x000fe2000bf45270 */
[----:B------:R-:W1:Y:S01]  /*0810*/  FCHK P0, R9, R24 ;  /* 0x0000001809007302 */ /* 0x000e620000000000 */
[----:B------:R-:W-:-:S04]  /*0820*/  FADD R5, -R5, R9 ;  /* 0x0000000905057221 */ /* 0x000fc80000000100 */
[----:B------:R-:W-:Y:S01]  /*0830*/  FADD R12, -R12, R5 ;  /* 0x000000050c0c7221 */ /* 0x000fe20000000100 */
[----:B0-----:R-:W-:-:S04]  /*0840*/  FFMA R0, -R24, R11, 1 ;  /* 0x3f80000018007423 */ /* 0x001fc8000000010b */
[----:B------:R-:W-:-:S04]  /*0850*/  FFMA R0, R11, R0, R11 ;  /* 0x000000000b007223 */ /* 0x000fc8000000000b */
[----:B------:R-:W-:-:S04]  /*0860*/  FFMA R11, R9, R0, RZ ;  /* 0x00000000090b7223 */ /* 0x000fc800000000ff */
[----:B------:R-:W-:-:S04]  /*0870*/  FFMA R14, -R24, R11, R9 ;  /* 0x0000000b180e7223 */ /* 0x000fc80000000109 */
[----:B------:R-:W-:Y:S01]  /*0880*/  FFMA R0, R0, R14, R11 ;  /* 0x0000000e00007223 */ /* 0x000fe2000000000b */
[----:B-1----:R-:W-:Y:S06]  /*0890*/  @!P0 BRA `(.L_x_7) ;  /* 0x00000000000c8947 */ /* 0x002fec0003800000 */
[----:B------:R-:W-:Y:S02]  /*08a0*/  MOV R35, R9 ;  /* 0x0000000900237202 */ /* 0x000fe40000000f00 */
[----:B------:R-:W-:-:S07]  /*08b0*/  MOV R26, 0x8d0 ;  /* 0x000008d0001a7802 */ /* 0x000fce0000000f00 */
[----:B-----5:R-:W-:Y:S05]  /*08c0*/  CALL.REL.NOINC `($__internal_1_$__cuda_sm3x_div_rn_noftz_f32_slowpath) ;  /* 0x0000002000ec7944 */ /* 0x020fea0003c00000 */
.L_x_7:
[----:B------:R-:W-:Y:S02]  /*08d0*/  FSEL R4, R0, R4, !P2 ;  /* 0x0000000400047208 */ /* 0x000fe40005000000 */
[----:B------:R-:W-:Y:S01]  /*08e0*/  MOV R5, R9 ;  /* 0x0000000900057202 */ /* 0x000fe20000000f00 */
[----:B------:R-:W-:Y:S06]  /*08f0*/  BRA `(.L_x_8) ;  /* 0x0000000000087947 */ /* 0x000fec0003800000 */
.L_x_6:
[----:B------:R-:W-:-:S04]  /*0900*/  FADD R9, R9, -R4 ;  /* 0x8000000409097221 */ /* 0x000fc80000000000 */
[----:B------:R-:W-:-:S07]  /*0910*/  FFMA R4, R9, R13, R4 ;  /* 0x0000000d09047223 */ /* 0x000fce0000000004 */
.L_x_8:
[----:B------:R-:W0:Y:S01]  /*0920*/  S2UR UR18, SR_CgaCtaId ;  /* 0x00000000001279c3 */ /* 0x000e220000008800 */
[----:B------:R-:W-:Y:S01]  /*0930*/  UMOV UR15, 0x400 ;  /* 0x00000400000f7882 */ /* 0x000fe20000000000 */
[----:B------:R-:W1:Y:S06]  /*0940*/  LDCU UR23, c[0x0][0x3a0] ;  /* 0x00007400ff1777ac */ /* 0x000e6c0008000800 */
[----:B------:R-:W2:Y:S01]  /*0950*/  LDC.64 R16, c[0x0][0x380] ;  /* 0x0000e000ff107b82 */ /* 0x000ea20000000a00 */
[----:B01----:R-:W-:-:S12]  /*0960*/  ULEA UR15, UR18, UR15, 0x18 ;  /* 0x0000000f120f7291 */ /* 0x003fd8000f8ec0ff */
.L_x_10:
[----:B------:R-:W-:Y:S02]  /*0970*/  UISETP.NE.AND UP0, UPT, UR8, UR14, UPT ;  /* 0x0000000e0800728c */ /* 0x000fe4000bf05270 */
[----:B------:R-:W-:-:S07]  /*0980*/  UMOV UR18, UR14 ;  /* 0x0000000e00127c82 */ /* 0x000fce0008000000 */
[----:B------:R-:W-:Y:S05]  /*0990*/  BRA.U !UP0, `(.L_x_9) ;  /* 0x0000000108287547 */ /* 0x000fea000b800000 */
[----:B------:R-:W-:Y:S02]  /*09a0*/  UISETP.NE.AND UP0, UPT, UR14, URZ, UPT ;  /* 0x000000ff0e00728c */ /* 0x000fe4000bf05270 */
[----:B------:R-:W-:-:S11]  /*09b0*/  UIADD3 UR14, UPT, UPT, UR14, -0x1, URZ ;  /* 0xffffffff0e0e7890 */ /* 0x000fd6000fffe0ff */
[----:B------:R-:W0:Y:S02]  /*09c0*/  @!UP0 LDCU UR14, c[0x0][0x3b0] ;  /* 0x00007600ff0e87ac */ /* 0x000e240008000800 */
[----:B0-----:R-:W-:-:S09]  /*09d0*/  ULEA UR19, UR14, UR15, 0x2 ;  /* 0x0000000f0e137291 */ /* 0x001fd2000f8e10ff */
[----:B------:R-:W0:Y:S02]  /*09e0*/  LDS R0, [UR19] ;  /* 0x00000013ff007984 */ /* 0x000e240008000800 */
[----:B0-----:R-:W-:-:S04]  /*09f0*/  IMAD R15, R0, UR23, R25 ;  /* 0x00000017000f7c24 */ /* 0x001fc8000f8e0219 */
[----:B--2---:R-:W-:-:S06]  /*0a00*/  IMAD.WIDE R14, R15, 0x4, R16 ;  /* 0x000000040f0e7825 */ /* 0x004fcc00078e0210 */
[----:B------:R-:W2:Y:S02]  /*0a10*/  LDG.E.CONSTANT R15, desc[UR16][R14.64] ;  /* 0x000000100e0f7981 */ /* 0x000ea4000c1e9900 */
[----:B--2---:R-:W-:-:S13]  /*0a20*/  FSETP.GTU.AND P0, PT, R15, R6, PT ;  /* 0x000000060f00720b */ /* 0x004fda0003f0c000 */
[----:B------:R-:W-:Y:S05]  /*0a30*/  @!P0 BRA `(.L_x_10) ;  /* 0xfffffffc00cc8947 */ /* 0x000fea000383ffff */
.L_x_9:
[----:B------:R-:W0:Y:S01]  /*0a40*/  S2UR UR15, SR_CgaCtaId ;  /* 0x00000000000f79c3 */ /* 0x000e220000008800 */
[----:B------:R-:W1:Y:S01]  /*0a50*/  LDCU UR24, c[0x0][0x3b0] ;  /* 0x00007600ff1877ac */ /* 0x000e620008000800 */
[----:B------:R-:W-:Y:S01]  /*0a60*/  UMOV UR14, 0x400 ;  /* 0x00000400000e7882 */ /* 0x000fe20000000000 */
[----:B-1----:R-:W-:Y:S02]  /*0a70*/  UISETP.GE.AND UP0, UPT, UR18, UR24, UPT ;  /* 0x000000181200728c */ /* 0x002fe4000bf06270 */
[----:B------:R-:W-:Y:S02]  /*0a80*/  UISETP.GE.AND UP1, UPT, UR8, UR24, UPT ;  /* 0x000000180800728c */ /* 0x000fe4000bf26270 */
[----:B0-----:R-:W-:Y:S02]  /*0a90*/  ULEA UR19, UR15, UR14, 0x18 ;  /* 0x0000000e0f137291 */ /* 0x001fe4000f8ec0ff */
[----:B------:R-:W-:Y:S02]  /*0aa0*/  UIADD3 UR14, UPT, UPT, UR18, 0x1, URZ ;  /* 0x00000001120e7890 */ /* 0x000fe4000fffe0ff */
[----:B------:R-:W-:-:S02]  /*0ab0*/  ULEA UR23, UR18, UR19, 0x2 ;  /* 0x0000001312177291 */ /* 0x000fc4000f8e10ff */
[----:B------:R-:W-:Y:S02]  /*0ac0*/  UIADD3 UR15, UPT, UPT, UR8, 0x1, URZ ;  /* 0x00000001080f7890 */ /* 0x000fe4000fffe0ff */
[----:B------:R-:W-:Y:S02]  /*0ad0*/  USEL UR14, UR14, URZ, !UP0 ;  /* 0x000000ff0e0e7287 */ /* 0x000fe4000c000000 */
[----:B------:R-:W-:Y:S02]  /*0ae0*/  USEL UR15, UR15, URZ, !UP1 ;  /* 0x000000ff0f0f7287 */ /* 0x000fe4000c800000 */
[----:B------:R-:W-:Y:S01]  /*0af0*/  UISETP.NE.AND UP0, UPT, UR14, UR8, UPT ;  /* 0x000000080e00728c */ /* 0x000fe2000bf05270 */
[----:B------:R0:W-:Y:S03]  /*0b00*/  STS [UR23], R10 ;  /* 0x0000000aff007988 */ /* 0x0001e60008000817 */
[----:B------:R-:W-:-:S03]  /*0b10*/  USEL UR15, UR15, UR8, !UP0 ;  /* 0x000000080f0f7287 */ /* 0x000fc6000c000000 */
[----:B------:R-:W-:Y:S01]  /*0b20*/  UMOV UR8, UR14 ;  /* 0x0000000e00087c82 */ /* 0x000fe20008000000 */
[----:B------:R-:W-:-:S09]  /*0b30*/  UISETP.NE.AND UP0, UPT, UR15, UR14, UPT ;  /* 0x0000000e0f00728c */ /* 0x000fd2000bf05270 */
[----:B0-----:R-:W-:Y:S05]  /*0b40*/  BRA.U !UP0, `(.L_x_11) ;  /* 0x0000000108387547 */ /* 0x001fea000b800000 */
[----:B------:R-:W0:Y:S01]  /*0b50*/  LDCU UR18, c[0x0][0x3b0] ;  /* 0x00007600ff1277ac */ /* 0x000e220008000800 */
[----:B------:R-:W-:Y:S01]  /*0b60*/  NOP ;  /* 0x0000000000007918 */ /* 0x000fe20000000000 */
.L_x_12:
[----:B------:R-:W-:-:S09]  /*0b70*/  ULEA UR8, UR15, UR19, 0x2 ;  /* 0x000000130f087291 */ /* 0x000fd2000f8e10ff */
[----:B------:R-:W0:Y:S01]  /*0b80*/  LDS R0, [UR8] ;  /* 0x00000008ff007984 */ /* 0x000e220008000800 */
[----:B------:R-:W-:Y:S01]  /*0b90*/  UMOV UR8, UR15 ;  /* 0x0000000f00087c82 */ /* 0x000fe20008000000 */
[----:B0-----:R-:W-:-:S04]  /*0ba0*/  IADD3 R9, PT, PT, R0, UR18, RZ ;  /* 0x0000001200097c10 */ /* 0x001fc8000fffe0ff */
[----:B------:R-:W-:-:S13]  /*0bb0*/  ISETP.GT.AND P0, PT, R9, R10, PT ;  /* 0x0000000a0900720c */ /* 0x000fda0003f04270 */
[----:B------:R-:W-:Y:S05]  /*0bc0*/  @P0 BRA `(.L_x_11) ;  /* 0x0000000000180947 */ /* 0x000fea0003800000 */
[----:B------:R-:W-:Y:S02]  /*0bd0*/  UISETP.GE.AND UP0, UPT, UR15, UR18, UPT ;  /* 0x000000120f00728c */ /* 0x000fe4000bf06270 */
[----:B------:R-:W-:-:S04]  /*0be0*/  UIADD3 UR15, UPT, UPT, UR15, 0x1, URZ ;  /* 0x000000010f0f7890 */ /* 0x000fc8000fffe0ff */
[----:B------:R-:W-:-:S04]  /*0bf0*/  USEL UR15, UR15, URZ, !UP0 ;  /* 0x000000ff0f0f7287 */ /* 0x000fc8000c000000 */
[----:B------:R-:W-:-:S09]  /*0c00*/  UISETP.NE.AND UP0, UPT, UR15, UR14, UPT ;  /* 0x0000000e0f00728c */ /* 0x000fd2000bf05270 */
[----:B------:R-:W-:Y:S05]  /*0c10*/  BRA.U UP0, `(.L_x_12) ;  /* 0xfffffffd00d47547 */ /* 0x000fea000b83ffff */
[----:B------:R-:W-:-:S05]  /*0c20*/  UMOV UR8, UR14 ;  /* 0x0000000e00087c82 */ /* 0x000fca0008000000 */
.L_x_11:
[----:B------:R-:W-:Y:S01]  /*0c30*/  ULEA UR15, UR8, UR19, 0x2 ;  /* 0x00000013080f7291 */ /* 0x000fe2000f8e10ff */
[----:B------:R-:W0:Y:S01]  /*0c40*/  LDC.64 R14, c[0x0][0x380] ;  /* 0x0000e000ff0e7b82 */ /* 0x000e220000000a00 */
[----:B------:R-:W1:Y:S07]  /*0c50*/  LDCU UR19, c[0x0][0x3a0] ;  /* 0x00007400ff1377ac */ /* 0x000e6e0008000800 */
[----:B------:R-:W3:Y:S01]  /*0c60*/  LDS R0, [UR15] ;  /* 0x0000000fff007984 */ /* 0x000ee20008000800 */
[----:B--2---:R-:W2:Y:S01]  /*0c70*/  LDC.64 R16, c[0x0][0x388] ;  /* 0x0000e200ff107b82 */ /* 0x004ea20000000a00 */
[----:B------:R-:W3:Y:S02]  /*0c80*/  LDCU UR15, c[0x0][0x3a0] ;  /* 0x00007400ff0f77ac */ /* 0x000ee40008000800 */
[----:B---3--:R-:W-:-:S04]  /*0c90*/  IMAD R9, R0, UR15, R25 ;  /* 0x0000000f00097c24 */ /* 0x008fc8000f8e0219 */
[----:B0-----:R-:W-:-:S05]  /*0ca0*/  IMAD.WIDE R14, R9, 0x4, R14 ;  /* 0x00000004090e7825 */ /* 0x001fca00078e020e */
[----:B-12---:R0:W5:Y:S02]  /*0cb0*/  LDG.E.CONSTANT R9, desc[UR16][R14.64] ;  /* 0x000000100e097981 */ /* 0x006164000c1e9900 */
.L_x_14:
[----:B------:R-:W-:Y:S02]  /*0cc0*/  UISETP.NE.AND UP0, UPT, UR6, UR13, UPT ;  /* 0x0000000d0600728c */ /* 0x000fe4000bf05270 */
[----:B------:R-:W-:-:S07]  /*0cd0*/  UMOV UR18, UR13 ;  /* 0x0000000d00127c82 */ /* 0x000fce0008000000 */
[----:B------:R-:W-:Y:S05]  /*0ce0*/  BRA.U !UP0, `(.L_x_13) ;  /* 0x0000000108287547 */ /* 0x000fea000b800000 */
[----:B------:R-:W-:Y:S02]  /*0cf0*/  UISETP.NE.AND UP0, UPT, UR13, URZ, UPT ;  /* 0x000000ff0d00728c */ /* 0x000fe4000bf05270 */
[----:B------:R-:W-:-:S11]  /*0d00*/  UIADD3 UR13, UPT, UPT, UR13, -0x1, URZ ;  /* 0xffffffff0d0d7890 */ /* 0x000fd6000fffe0ff */
[----:B------:R-:W1:Y:S02]  /*0d10*/  @!UP0 LDCU UR13, c[0x0][0x3b0] ;  /* 0x00007600ff0d87ac */ /* 0x000e640008000800 */
[----:B-1----:R-:W-:-:S09]  /*0d20*/  ULEA UR15, UR13, UR20, 0x2 ;  /* 0x000000140d0f7291 */ /* 0x002fd2000f8e10ff */
[----:B------:R-:W0:Y:S02]  /*0d30*/  LDS R0, [UR15] ;  /* 0x0000000fff007984 */ /* 0x000e240008000800 */
[----:B0-----:R-:W-:-:S04]  /*0d40*/  IMAD R15, R0, UR19, R25 ;  /* 0x00000013000f7c24 */ /* 0x001fc8000f8e0219 */
[----:B------:R-:W-:-:S06]  /*0d50*/  IMAD.WIDE R14, R15, 0x4, R16 ;  /* 0x000000040f0e7825 */ /* 0x000fcc00078e0210 */
[----:B------:R-:W2:Y:S02]  /*0d60*/  LDG.E.CONSTANT R14, desc[UR16][R14.64] ;  /* 0x000000100e0e7981 */ /* 0x000ea4000c1e9900 */
[----:B--2---:R-:W-:-:S13]  /*0d70*/  FSETP.GE.AND P0, PT, R14, R3, PT ;  /* 0x000000030e00720b */ /* 0x004fda0003f06000 */
[----:B------:R-:W-:Y:S05]  /*0d80*/  @P0 BRA `(.L_x_14) ;  /* 0xfffffffc00cc0947 */ /* 0x000fea000383ffff */
.L_x_13:
[----:B------:R-:W1:Y:S01]  /*0d90*/  LDCU UR23, c[0x0][0x3b0] ;  /* 0x00007600ff1777ac */ /* 0x000e620008000800 */
[----:B------:R-:W-:Y:S02]  /*0da0*/  ULEA UR19, UR18, UR20, 0x2 ;  /* 0x0000001412137291 */ /* 0x000fe4000f8e10ff */
[----:B------:R-:W-:Y:S02]  /*0db0*/  UIADD3 UR13, UPT, UPT, UR18, 0x1, URZ ;  /* 0x00000001120d7890 */ /* 0x000fe4000fffe0ff */
[----:B------:R-:W-:-:S05]  /*0dc0*/  UIADD3 UR15, UPT, UPT, UR6, 0x1, URZ ;  /* 0x00000001060f7890 */ /* 0x000fca000fffe0ff */
[----:B------:R2:W-:Y:S01]  /*0dd0*/  STS [UR19], R10 ;  /* 0x0000000aff007988 */ /* 0x0005e20008000813 */
[----:B-1----:R-:W-:Y:S02]  /*0de0*/  UISETP.GE.AND UP0, UPT, UR18, UR23, UPT ;  /* 0x000000171200728c */ /* 0x002fe4000bf06270 */
[----:B------:R-:W-:Y:S02]  /*0df0*/  UISETP.GE.AND UP1, UPT, UR6, UR23, UPT ;  /* 0x000000170600728c */ /* 0x000fe4000bf26270 */
[----:B------:R-:W-:Y:S02]  /*0e00*/  USEL UR13, UR13, URZ, !UP0 ;  /* 0x000000ff0d0d7287 */ /* 0x000fe4000c000000 */
[----:B------:R-:W-:Y:S02]  /*0e10*/  USEL UR15, UR15, URZ, !UP1 ;  /* 0x000000ff0f0f7287 */ /* 0x000fe4000c800000 */
[----:B------:R-:W-:-:S04]  /*0e20*/  UISETP.NE.AND UP0, UPT, UR13, UR6, UPT ;  /* 0x000000060d00728c */ /* 0x000fc8000bf05270 */
[----:B------:R-:W-:-:S03]  /*0e30*/  USEL UR15, UR15, UR6, !UP0 ;  /* 0x000000060f0f7287 */ /* 0x000fc6000c000000 */
[----:B------:R-:W-:Y:S01]  /*0e40*/  UMOV UR6, UR13 ;  /* 0x0000000d00067c82 */ /* 0x000fe20008000000 */
[----:B------:R-:W-:-:S09]  /*0e50*/  UISETP.NE.AND UP0, UPT, UR15, UR13, UPT ;  /* 0x0000000d0f00728c */ /* 0x000fd2000bf05270 */
[----:B--2---:R-:W-:Y:S05]  /*0e60*/  BRA.U !UP0, `(.L_x_15) ;  /* 0x0000000108387547 */ /* 0x004fea000b800000 */
[----:B------:R-:W1:Y:S01]  /*0e70*/  LDCU UR18, c[0x0][0x3b0] ;  /* 0x00007600ff1277ac */ /* 0x000e620008000800 */
[----:B------:R-:W-:Y:S01]  /*0e80*/  NOP ;  /* 0x0000000000007918 */ /* 0x000fe20000000000 */
.L_x_16:
[----:B------:R-:W-:-:S09]  /*0e90*/  ULEA UR6, UR15, UR20, 0x2 ;  /* 0x000000140f067291 */ /* 0x000fd2000f8e10ff */
[----:B------:R-:W1:Y:S01]  /*0ea0*/  LDS R0, [UR6] ;  /* 0x00000006ff007984 */ /* 0x000e620008000800 */
[----:B------:R-:W-:Y:S01]  /*0eb0*/  UMOV UR6, UR15 ;  /* 0x0000000f00067c82 */ /* 0x000fe20008000000 */
[----:B-1----:R-:W-:-:S04]  /*0ec0*/  IADD3 R3, PT, PT, R0, UR18, RZ ;  /* 0x0000001200037c10 */ /* 0x002fc8000fffe0ff */
        /* <DEDUP_REMOVED lines=8> */
.L_x_15:
[----:B------:R-:W-:-:S13]  /*0f50*/  ISETP.GE.AND P0, PT, R10, UR11, PT ;  /* 0x0000000b0a007c0c */ /* 0x000fda000bf06270 */
[----:B------:R-:W-:Y:S05]  /*0f60*/  @!P0 BRA `(.L_x_17) ;  /* 0x00000004009c8947 */ /* 0x000fea0003800000 */
[----:B------:R-:W-:Y:S01]  /*0f70*/  ULEA UR15, UR6, UR20, 0x2 ;  /* 0x00000014060f7291 */ /* 0x000fe2000f8e10ff */
[----:B0-----:R-:W0:Y:S08]  /*0f80*/  LDC.64 R14, c[0x0][0x388] ;  /* 0x0000e200ff0e7b82 */ /* 0x001e300000000a00 */
[----:B------:R-:W1:Y:S02]  /*0f90*/  LDS R0, [UR15] ;  /* 0x0000000fff007984 */ /* 0x000e640008000800 */
[----:B------:R-:W1:Y:S02]  /*0fa0*/  LDCU UR15, c[0x0][0x3a0] ;  /* 0x00007400ff0f77ac */ /* 0x000e640008000800 */
[----:B-1----:R-:W-:Y:S01]  /*0fb0*/  IMAD R3, R0, UR15, R25 ;  /* 0x0000000f00037c24 */ /* 0x002fe2000f8e0219 */
[----:B------:R-:W1:Y:S03]  /*0fc0*/  LDCU UR15, c[0x0][0x3ac] ;  /* 0x00007580ff0f77ac */ /* 0x000e660008000800 */
[----:B0-----:R-:W-:-:S06]  /*0fd0*/  IMAD.WIDE R14, R3, 0x4, R14 ;  /* 0x00000004030e7825 */ /* 0x001fcc00078e020e */
[----:B------:R-:W2:Y:S01]  /*0fe0*/  LDG.E.CONSTANT R15, desc[UR16][R14.64] ;  /* 0x000000100e0f7981 */ /* 0x000ea2000c1e9900 */
[C---:B-1---5:R-:W-:Y:S01]  /*0ff0*/  FFMA R9, R4.reuse, -UR15, R9 ;  /* 0x8000000f04097c23 */ /* 0x062fe20008000009 */
[----:B--2---:R-:W-:-:S07]  /*1000*/  FFMA R11, R4, UR15, R15 ;  /* 0x0000000f040b7c23 */ /* 0x004fce000800000f */
.L_x_19:
        /* <DEDUP_REMOVED lines=8> */
[----:B0-----:R-:W-:-:S13]  /*1090*/  FSETP.GTU.AND P0, PT, R0, R9, PT ;  /* 0x000000090000720b */ /* 0x001fda0003f0c000 */
[----:B------:R-:W-:Y:S05]  /*10a0*/  @!P0 BRA `(.L_x_19) ;  /* 0xfffffffc00d88947 */ /* 0x000fea000383ffff */
.L_x_18:
[----:B------:R-:W0:Y:S01]  /*10b0*/  LDCU UR19, c[0x0][0x3b0] ;  /* 0x00007600ff1377ac */ /* 0x000e220008000800 */
[----:B------:R-:W-:Y:S02]  /*10c0*/  UIADD3 UR7, UPT, UPT, UR15, 0x1, URZ ;  /* 0x000000010f077890 */ /* 0x000fe4000fffe0ff */
[----:B------:R-:W-:-:S09]  /*10d0*/  ULEA UR18, UR15, UR21, 0x2 ;  /* 0x000000150f127291 */ /* 0x000fd2000f8e10ff */
[----:B------:R1:W-:Y:S01]  /*10e0*/  STS [UR18], R10 ;  /* 0x0000000aff007988 */ /* 0x0003e20008000812 */
[----:B0-----:R-:W-:Y:S02]  /*10f0*/  UISETP.GE.AND UP0, UPT, UR15, UR19, UPT ;  /* 0x000000130f00728c */ /* 0x001fe4000bf06270 */
[----:B------:R-:W-:Y:S02]  /*1100*/  ULEA UR15, UR15, UR12, 0x2 ;  /* 0x0000000c0f0f7291 */ /* 0x000fe4000f8e10ff */
[----:B------:R-:W-:Y:S02]  /*1110*/  USEL UR7, UR7, URZ, !UP0 ;  /* 0x000000ff07077287 */ /* 0x000fe4000c000000 */
[----:B------:R-:W-:Y:S02]  /*1120*/  UISETP.GE.AND UP1, UPT, UR5, UR19, UPT ;  /* 0x000000130500728c */ /* 0x000fe4000bf26270 */
[----:B------:R-:W-:-:S03]  /*1130*/  UISETP.NE.AND UP0, UPT, UR7, UR5, UPT ;  /* 0x000000050700728c */ /* 0x000fc6000bf05270 */
[----:B------:R1:W-:Y:S01]  /*1140*/  STS [UR15], R9 ;  /* 0x00000009ff007988 */ /* 0x0003e2000800080f */
[----:B------:R-:W-:-:S07]  /*1150*/  UIADD3 UR15, UPT, UPT, UR5, 0x1, URZ ;  /* 0x00000001050f7890 */ /* 0x000fce000fffe0ff */
[----:B------:R-:W-:-:S04]  /*1160*/  @!UP0 USEL UR5, UR15, URZ, !UP1 ;  /* 0x000000ff0f058287 */ /* 0x000fc8000c800000 */
[----:B------:R-:W-:-:S03]  /*1170*/  UISETP.NE.AND UP0, UPT, UR5, UR7, UPT ;  /* 0x000000070500728c */ /* 0x000fc6000bf05270 */
[----:B------:R-:W-:Y:S01]  /*1180*/  UMOV UR15, UR5 ;  /* 0x00000005000f7c82 */ /* 0x000fe20008000000 */
[----:B------:R-:W-:-:S05]  /*1190*/  UMOV UR5, UR7 ;  /* 0x0000000700057c82 */ /* 0x000fca0008000000 */
[----:B-1----:R-:W-:Y:S05]  /*11a0*/  BRA.U !UP0, `(.L_x_20) ;  /* 0x0000000108347547 */ /* 0x002fea000b800000 */
[----:B------:R-:W0:Y:S01]  /*11b0*/  LDCU UR18, c[0x0][0x3b0] ;  /* 0x00007600ff1277ac */ /* 0x000e220008000800 */
[----:B------:R-:W-:-:S05]  /*11c0*/  UMOV UR5, UR15 ;  /* 0x0000000f00057c82 */ /* 0x000fca0008000000 */
.L_x_21:
[----:B------:R-:W-:-:S09]  /*11d0*/  ULEA UR15, UR5, UR21, 0x2 ;  /* 0x00000015050f7291 */ /* 0x000fd2000f8e10ff */
[----:B------:R-:W0:Y:S02]  /*11e0*/  LDS R0, [UR15] ;  /* 0x0000000fff007984 */ /* 0x000e240008000800 */
        /* <DEDUP_REMOVED lines=9> */
.L_x_20:
[----:B------:R-:W-:Y:S01]  /*1280*/  ULEA UR15, UR5, UR12, 0x2 ;  /* 0x0000000c050f7291 */ /* 0x000fe2000f8e10ff */
[----:B------:R-:W0:Y:S08]  /*1290*/  LDC.64 R14, c[0x0][0x3b8] ;  /* 0x0000ee00ff0e7b82 */ /* 0x000e300000000a00 */
[----:B------:R-:W1:Y:S02]  /*12a0*/  LDS R3, [UR15] ;  /* 0x0000000fff037984 */ /* 0x000e640008000800 */
[----:B------:R-:W2:Y:S01]  /*12b0*/  LDCU UR15, c[0x0][0x3b4] ;  /* 0x00007680ff0f77ac */ /* 0x000ea20008000800 */
[----:B0-----:R-:W-:Y:S01]  /*12c0*/  IMAD.WIDE R14, R7, 0x4, R14 ;  /* 0x00000004070e7825 */ /* 0x001fe200078e020e */
[----:B--2---:R-:W-:-:S04]  /*12d0*/  ULEA UR15, UR15, UR12, 0x2 ;  /* 0x0000000c0f0f7291 */ /* 0x004fc8000f8e10ff */
[----:B-1----:R0:W-:Y:S08]  /*12e0*/  STG.E desc[UR16][R14.64], R3 ;  /* 0x000000030e007986 */ /* 0x0021f0000c101910 */
.L_x_23:
[----:B------:R-:W-:Y:S02]  /*12f0*/  UISETP.NE.AND UP0, UPT, UR4, UR9, UPT ;  /* 0x000000090400728c */ /* 0x000fe4000bf05270 */
[----:B------:R-:W-:-:S07]  /*1300*/  UMOV UR18, UR9 ;  /* 0x0000000900127c82 */ /* 0x000fce0008000000 */
[----:B------:R-:W-:Y:S05]  /*1310*/  BRA.U !UP0, `(.L_x_22) ;  /* 0x00000001081c7547 */ /* 0x000fea000b800000 */
[----:B------:R-:W-:Y:S02]  /*1320*/  UISETP.NE.AND UP0, UPT, UR9, URZ, UPT ;  /* 0x000000ff0900728c */ /* 0x000fe4000bf05270 */
[----:B------:R-:W-:-:S11]  /*1330*/  UIADD3 UR9, UPT, UPT, UR9, -0x1, URZ ;  /* 0xffffffff09097890 */ /* 0x000fd6000fffe0ff */
[----:B------:R-:W1:Y:S02]  /*1340*/  @!UP0 LDCU UR9, c[0x0][0x3b0] ;  /* 0x00007600ff0987ac */ /* 0x000e640008000800 */
[----:B-1----:R-:W-:-:S09]  /*1350*/  ULEA UR19, UR9, UR15, 0x2 ;  /* 0x0000000f09137291 */ /* 0x002fd2000f8e10ff */
[----:B------:R-:W1:Y:S02]  /*1360*/  LDS R0, [UR19] ;  /* 0x00000013ff007984 */ /* 0x000e640008000800 */
[----:B-1----:R-:W-:-:S13]  /*1370*/  FSETP.GE.AND P0, PT, R0, R11, PT ;  /* 0x0000000b0000720b */ /* 0x002fda0003f06000 */
[----:B------:R-:W-:Y:S05]  /*1380*/  @P0 BRA `(.L_x_23) ;  /* 0xfffffffc00d80947 */ /* 0x000fea000383ffff */
.L_x_22:
[----:B------:R-:W1:Y:S01]  /*1390*/  LDCU.64 UR24, c[0x0][0x3b0] ;  /* 0x00007600ff1877ac */ /* 0x000e620008000a00 */
[----:B------:R-:W-:Y:S02]  /*13a0*/  UIADD3 UR9, UPT, UPT, UR18, 0x1, URZ ;  /* 0x0000000112097890 */ /* 0x000fe4000fffe0ff */
[----:B------:R-:W-:-:S09]  /*13b0*/  ULEA UR19, UR18, UR22, 0x2 ;  /* 0x0000001612137291 */ /* 0x000fd2000f8e10ff */
[----:B------:R2:W-:Y:S01]  /*13c0*/  STS [UR19], R10 ;  /* 0x0000000aff007988 */ /* 0x0005e20008000813 */
[----:B-1----:R-:W-:Y:S02]  /*13d0*/  UISETP.GE.AND UP0, UPT, UR18, UR24, UPT ;  /* 0x000000181200728c */ /* 0x002fe4000bf06270 */
[----:B------:R-:W-:Y:S02]  /*13e0*/  ULEA UR15, UR25, UR12, 0x2 ;  /* 0x0000000c190f7291 */ /* 0x000fe4000f8e10ff */
[----:B------:R-:W-:Y:S02]  /*13f0*/  USEL UR9, UR9, URZ, !UP0 ;  /* 0x000000ff09097287 */ /* 0x000fe4000c000000 */
[----:B------:R-:W-:Y:S02]  /*1400*/  ULEA UR15, UR18, UR15, 0x2 ;  /* 0x0000000f120f7291 */ /* 0x000fe4000f8e10ff */
[----:B------:R-:W-:Y:S02]  /*1410*/  UISETP.NE.AND UP0, UPT, UR9, UR4, UPT ;  /* 0x000000040900728c */ /* 0x000fe4000bf05270 */
[----:B------:R-:W-:-:S05]  /*1420*/  UISETP.GE.AND UP1, UPT, UR4, UR24, UPT ;  /* 0x000000180400728c */ /* 0x000fca000bf26270 */
[----:B------:R2:W-:Y:S01]  /*1430*/  STS [UR15], R11 ;  /* 0x0000000bff007988 */ /* 0x0005e2000800080f */
[----:B------:R-:W-:-:S04]  /*1440*/  UIADD3 UR15, UPT, UPT, UR4, 0x1, URZ ;  /* 0x00000001040f7890 */ /* 0x000fc8000fffe0ff */
[----:B------:R-:W-:-:S04]  /*1450*/  @!UP0 USEL UR4, UR15, URZ, !UP1 ;  /* 0x000000ff0f048287 */ /* 0x000fc8000c800000 */
[----:B------:R-:W-:-:S03]  /*1460*/  UISETP.NE.AND UP0, UPT, UR4, UR9, UPT ;  /* 0x000000090400728c */ /* 0x000fc6000bf05270 */
[----:B------:R-:W-:Y:S01]  /*1470*/  UMOV UR15, UR4 ;  /* 0x00000004000f7c82 */ /* 0x000fe20008000000 */
[----:B------:R-:W-:-:S05]  /*1480*/  UMOV UR4, UR9 ;  /* 0x0000000900047c82 */ /* 0x000fca0008000000 */
[----:B--2---:R-:W-:Y:S05]  /*1490*/  BRA.U !UP0, `(.L_x_24) ;  /* 0x0000000108347547 */ /* 0x004fea000b800000 */
[----:B------:R-:W1:Y:S01]  /*14a0*/  LDCU UR18, c[0x0][0x3b0] ;  /* 0x00007600ff1277ac */ /* 0x000e620008000800 */
[----:B------:R-:W-:-:S05]  /*14b0*/  UMOV UR4, UR15 ;  /* 0x0000000f00047c82 */ /* 0x000fca0008000000 */
.L_x_25:
[----:B------:R-:W-:-:S09]  /*14c0*/  ULEA UR15, UR4, UR22, 0x2 ;  /* 0x00000016040f7291 */ /* 0x000fd2000f8e10ff */
[----:B------:R-:W0:Y:S02]  /*14d0*/  LDS R0, [UR15] ;  /* 0x0000000fff007984 */ /* 0x000e240008000800 */
[----:B01----:R-:W-:-:S04]  /*14e0*/  IADD3 R3, PT, PT, R0, UR18, RZ ;  /* 0x0000001200037c10 */ /* 0x003fc8000fffe0ff */
        /* <DEDUP_REMOVED lines=8> */
.L_x_24:
[----:B------:R-:W1:Y:S01]  /*1570*/  LDCU UR15, c[0x0][0x3b4] ;  /* 0x00007680ff0f77ac */ /* 0x000e620008000800 */
[----:B------:R-:W2:Y:S01]  /*1580*/  LDC.64 R10, c[0x0][0x3c0] ;  /* 0x0000f000ff0a7b82 */ /* 0x000ea20000000a00 */
[----:B-1----:R-:W-:-:S04]  /*1590*/  ULEA UR15, UR15, UR12, 0x2 ;  /* 0x0000000c0f0f7291 */ /* 0x002fc8000f8e10ff */
[----:B------:R-:W-:Y:S01]  /*15a0*/  ULEA UR15, UR4, UR15, 0x2 ;  /* 0x0000000f040f7291 */ /* 0x000fe2000f8e10ff */
[----:B--2---:R-:W-:-:S08]  /*15b0*/  IMAD.WIDE R6, R7, 0x4, R10 ;  /* 0x0000000407067825 */ /* 0x004fd000078e020a */
[----:B0-----:R-:W0:Y:S04]  /*15c0*/  LDS R3, [UR15] ;  /* 0x0000000fff037984 */ /* 0x001e280008000800 */
[----:B0-----:R1:W-:Y:S02]  /*15d0*/  STG.E desc[UR16][R6.64], R3 ;  /* 0x0000000306007986 */ /* 0x0013e4000c101910 */
.L_x_17:
[----:B------:R-:W2:Y:S01]  /*15e0*/  LDCU UR15, c[0x0][0x3a4] ;  /* 0x00007480ff0f77ac */ /* 0x000ea20008000800 */
[----:B------:R-:W-:-:S05]  /*15f0*/  IADD3 R8, PT, PT, R8, 0x1, RZ ;  /* 0x0000000108087810 */ /* 0x000fca0007ffe0ff */
[----:B------:R-:W-:-:S05]  /*1600*/  VIADD R10, R8, UR10 ;  /* 0x0000000a080a7c36 */ /* 0x000fca0008000000 */
[----:B--2---:R-:W-:-:S13]  /*1610*/  ISETP.NE.AND P0, PT, R10, UR15, PT ;  /* 0x0000000f0a007c0c */ /* 0x004fda000bf05270 */
[----:B------:R-:W-:Y:S05]  /*1620*/  @!P0 EXIT ;  /* 0x000000000000894d */ /* 0x000fea0003800000 */
[----:B-----5:R-:W-:Y:S01]  /*1630*/  MOV R0, R2 ;  /* 0x0000000200007202 */ /* 0x020fe20000000f00 */
[----:B------:R-:W-:Y:S06]  /*1640*/  BRA `(.L_x_26) ;  /* 0xfffffff000147947 */ /* 0x000fec000383ffff */
.L_x_5:
[----:B------:R-:W0:Y:S01]  /*1650*/  LDCU UR8, c[0x0][0x3a4] ;  /* 0x00007480ff0877ac */ /* 0x000e220008000800 */
[----:B------:R-:W-:-:S04]  /*1660*/  UIADD3 UR5, UPT, UPT, UR10, 0x1, URZ ;  /* 0x000000010a057890 */ /* 0x000fc8000fffe0ff */
[----:B0-----:R-:W-:-:S06]  /*1670*/  UISETP.GE.U32.AND UP0, UPT, UR5, UR8, UPT ;  /* 0x000000080500728c */ /* 0x001fcc000bf06070 */
[----:B------:R-:W-:-:S13]  /*1680*/  PLOP3.LUT P0, PT, PT, PT, UP0, 0x80, 0x8 ;  /* 0x000000000008781c */ /* 0x000fda0003f0f008 */
[----:B------:R-:W-:Y:S05]  /*1690*/  @P0 EXIT ;  /* 0x000000000000094d */ /* 0x000fea0003800000 */
[----:B------:R-:W0:Y:S02]  /*16a0*/  LDC.64 R2, c[0x0][0x390] ;  /* 0x0000e400ff027b82 */ /* 0x000e240000000a00 */
[----:B0-----:R-:W-:-:S04]  /*16b0*/  LEA R2, P0, R9, R2, 0x2 ;  /* 0x0000000209027211 */ /* 0x001fc800078010ff */
[----:B------:R-:W-:-:S05]  /*16c0*/  LEA.HI.X R3, R9, R3, RZ, 0x2, P0 ;  /* 0x0000000309037211 */ /* 0x000fca00000f14ff */
[----:B------:R0:W5:Y:S01]  /*16d0*/  LDG.E.CONSTANT R19, desc[UR16][R2.64] ;  /* 0x0000001002137981 */ /* 0x000162000c1e9900 */
[----:B------:R-:W-:-:S04]  /*16e0*/  ULOP3.LUT UR4, URZ, UR10, URZ, 0x33, !UPT ;  /* 0x0000000aff047292 */ /* 0x000fc8000f8e33ff */
[----:B------:R-:W-:Y:S02]  /*16f0*/  UIADD3 UR6, UPT, UPT, UR4, UR8, URZ ;  /* 0x0000000804067290 */ /* 0x000fe4000fffe0ff */
[----:B------:R-:W-:Y:S02]  /*1700*/  UIADD3 UR4, UPT, UPT, -UR10, -0x2, UR8 ;  /* 0xfffffffe0a047890 */ /* 0x000fe4000fffe108 */
[----:B------:R-:W-:Y:S02]  /*1710*/  ULOP3.LUT UR13, UR6, 0x3, URZ, 0xc0, !UPT ;  /* 0x00000003060d7892 */ /* 0x000fe4000f8ec0ff */
[----:B------:R-:W-:-:S03]  /*1720*/  UISETP.GE.U32.AND UP0, UPT, UR4, 0x3, UPT ;  /* 0x000000030400788c */ /* 0x000fc6000bf06070 */
[----:B------:R-:W-:Y:S01]  /*1730*/  UMOV UR4, UR5 ;  /* 0x0000000500047c82 */ /* 0x000fe20008000000 */
[----:B------:R-:W-:-:S05]  /*1740*/  UMOV UR5, 0x1 ;  /* 0x0000000100057882 */ /* 0x000fca0000000000 */
[----:B0-----:R-:W-:Y:S05]  /*1750*/  BRA.U !UP0, `(.L_x_27) ;  /* 0x0000000d086c7547 */ /* 0x001fea000b800000 */
[----:B------:R-:W0:Y:S01]  /*1760*/  LDC R11, c[0x0][0x3a0] ;  /* 0x0000e800ff0b7b82 */ /* 0x000e220000000800 */
[----:B------:R-:W-:Y:S01]  /*1770*/  UIADD3 UR8, UPT, UPT, UR10, 0x2, URZ ;  /* 0x000000020a087890 */ /* 0x000fe2000fffe0ff */
[C-C-:B------:R-:W-:Y:S01]  /*1780*/  IMAD R9, R0.reuse, UR4, R25.reuse ;  /* 0x0000000400097c24 */ /* 0x140fe2000f8e0219 */
[----:B------:R-:W-:Y:S02]  /*1790*/  UIADD3 UR9, UPT, UPT, UR10, 0x3, URZ ;  /* 0x000000030a097890 */ /* 0x000fe4000fffe0ff */
[----:B------:R-:W-:Y:S02]  /*17a0*/  UIADD3 UR12, UPT, UPT, UR10, 0x4, URZ ;  /* 0x000000040a0c7890 */ /* 0x000fe4000fffe0ff */
[----:B------:R-:W-:Y:S01]  /*17b0*/  ULOP3.LUT UR5, UR6, 0xfffffffc, URZ, 0xc0, !UPT ;  /* 0xfffffffc06057892 */ /* 0x000fe2000f8ec0ff */
[----:B------:R-:W1:Y:S01]  /*17c0*/  LDC R10, c[0x0][0x3a8] ;  /* 0x0000ea00ff0a7b82 */ /* 0x000e620000000800 */
[C-C-:B------:R-:W-:Y:S01]  /*17d0*/  IMAD R8, R0.reuse, UR8, R25.reuse ;  /* 0x0000000800087c24 */ /* 0x140fe2000f8e0219 */
[----:B------:R-:W-:Y:S01]  /*17e0*/  UIADD3 UR6, UPT, UPT, UR7, -0x2, URZ ;  /* 0xfffffffe07067890 */ /* 0x000fe2000fffe0ff */
[C-C-:B------:R-:W-:Y:S01]  /*17f0*/  IMAD R7, R0.reuse, UR9, R25.reuse ;  /* 0x0000000900077c24 */ /* 0x140fe2000f8e0219 */
[----:B------:R-:W2:Y:S01]  /*1800*/  LDCU UR14, c[0x0][0x3a8] ;  /* 0x00007500ff0e77ac */ /* 0x000ea20008000800 */
[----:B------:R-:W-:-:S03]  /*1810*/  IMAD R6, R0, UR12, R25 ;  /* 0x0000000c00067c24 */ /* 0x000fc6000f8e0219 */
[----:B------:R-:W3:Y:S01]  /*1820*/  LDC.64 R14, c[0x0][0x388] ;  /* 0x0000e200ff0e7b82 */ /* 0x000ee20000000a00 */
[----:B------:R-:W4:Y:S01]  /*1830*/  LDCU UR15, c[0x0][0x3ac] ;  /* 0x00007580ff0f77ac */ /* 0x000f220008000800 */
[----:B------:R-:W-:Y:S01]  /*1840*/  UIADD3 UR5, UPT, UPT, -UR5, URZ, URZ ;  /* 0x000000ff05057290 */ /* 0x000fe2000fffe1ff */
[----:B------:R-:W-:-:S05]  /*1850*/  UMOV UR7, 0x2 ;  /* 0x0000000200077882 */ /* 0x000fca0000000000 */
[----:B------:R-:W0:Y:S06]  /*1860*/  LDC.64 R16, c[0x0][0x3b8] ;  /* 0x0000ee00ff107b82 */ /* 0x000e2c0000000a00 */
.L_x_41:
[----:B-12---:R-:W2:Y:S08]  /*1870*/  LDC.64 R28, c[0x0][0x388] ;  /* 0x0000e200ff1c7b82 */ /* 0x006eb00000000a00 */
[----:B------:R-:W4:Y:S08]  /*1880*/  LDC.64 R20, c[0x0][0x380] ;  /* 0x0000e000ff147b82 */ /* 0x000f300000000a00 */
[----:B------:R-:W1:Y:S01]  /*1890*/  LDC.64 R22, c[0x0][0x390] ;  /* 0x0000e400ff167b82 */ /* 0x000e620000000a00 */
[----:B--2---:R-:W-:-:S05]  /*18a0*/  IMAD.WIDE R28, R9, 0x4, R28 ;  /* 0x00000004091c7825 */ /* 0x004fca00078e021c */
[----:B------:R-:W2:Y:S01]  /*18b0*/  LDG.E.CONSTANT R2, desc[UR16][R28.64] ;  /* 0x000000101c027981 */ /* 0x000ea2000c1e9900 */
[----:B----4-:R-:W-:-:S05]  /*18c0*/  IMAD.WIDE R20, R9, 0x4, R20 ;  /* 0x0000000409147825 */ /* 0x010fca00078e0214 */
[----:B------:R-:W4:Y:S01]  /*18d0*/  LDG.E.CONSTANT R3, desc[UR16][R20.64] ;  /* 0x0000001014037981 */ /* 0x000f22000c1e9900 */
[----:B-1----:R-:W-:-:S05]  /*18e0*/  IMAD.WIDE R26, R9, 0x4, R22 ;  /* 0x00000004091a7825 */ /* 0x002fca00078e0216 */
[----:B-----5:R1:W5:Y:S01]  /*18f0*/  LDG.E.CONSTANT R18, desc[UR16][R26.64] ;  /* 0x000000101a127981 */ /* 0x020362000c1e9900 */
[----:B------:R-:W-:-:S04]  /*1900*/  UIADD3 UR4, UPT, UPT, UR7, -0x1, URZ ;  /* 0xffffffff07047890 */ /* 0x000fc8000fffe0ff */
[----:B------:R-:W-:Y:S01]  /*1910*/  UISETP.GE.AND UP0, UPT, UR4, UR14, UPT ;  /* 0x0000000e0400728c */ /* 0x000fe2000bf06270 */
[--C-:B--2---:R-:W-:Y:S01]  /*1920*/  FADD R30, R2, -R19.reuse ;  /* 0x80000013021e7221 */ /* 0x104fe20000000000 */
[C---:B----4-:R-:W-:Y:S01]  /*1930*/  FADD R19, R3.reuse, -R19 ;  /* 0x8000001303137221 */ /* 0x050fe20000000000 */
[----:B------:R-:W-:-:S05]  /*1940*/  FADD R0, R3, -R2 ;  /* 0x8000000203007221 */ /* 0x000fca0000000000 */
[----:B------:R-:W-:Y:S01]  /*1950*/  FMNMX3 R19, |R19|, |R30|, R0, !PT ;  /* 0x4000001e13137276 */ /* 0x000fe20007800200 */
[----:B-1----:R-:W-:Y:S06]  /*1960*/  BRA.U UP0, `(.L_x_28) ;  /* 0x0000000100487547 */ /* 0x002fec000b800000 */
[----:B------:R-:W1:Y:S01]  /*1970*/  MUFU.RCP R27, R24 ;  /* 0x00000018001b7308 */ /* 0x000e620000001000 */
[----:B------:R-:W-:Y:S01]  /*1980*/  FADD R12, -R12, R19 ;  /* 0x000000130c0c7221 */ /* 0x000fe20000000100 */
[----:B------:R-:W-:-:S03]  /*1990*/  ISETP.NE.AND P2, PT, RZ, UR6, PT ;  /* 0x00000006ff007c0c */ /* 0x000fc6000bf45270 */
[----:B------:R-:W-:-:S04]  /*19a0*/  FADD R35, R12, R5 ;  /* 0x000000050c237221 */ /* 0x000fc80000000000 */
[----:B------:R-:W2:Y:S01]  /*19b0*/  FCHK P0, R35, R24 ;  /* 0x0000001823007302 */ /* 0x000ea20000000000 */
[----:B------:R-:W-:-:S04]  /*19c0*/  FADD R5, R35, -R5 ;  /* 0x8000000523057221 */ /* 0x000fc80000000000 */
[----:B------:R-:W-:Y:S01]  /*19d0*/  FADD R12, -R12, R5 ;  /* 0x000000050c0c7221 */ /* 0x000fe20000000100 */
[----:B------:R-:W-:Y:S01]  /*19e0*/  MOV R5, R35 ;  /* 0x0000002300057202 */ /* 0x000fe20000000f00 */
[----:B-1----:R-:W-:-:S04]  /*19f0*/  FFMA R0, -R24, R27, 1 ;  /* 0x3f80000018007423 */ /* 0x002fc8000000011b */
[----:B------:R-:W-:-:S04]  /*1a00*/  FFMA R0, R27, R0, R27 ;  /* 0x000000001b007223 */ /* 0x000fc8000000001b */
[----:B------:R-:W-:-:S04]  /*1a10*/  FFMA R19, R0, R35, RZ ;  /* 0x0000002300137223 */ /* 0x000fc800000000ff */
[----:B------:R-:W-:-:S04]  /*1a20*/  FFMA R26, -R24, R19, R35 ;  /* 0x00000013181a7223 */ /* 0x000fc80000000123 */
[----:B------:R-:W-:Y:S01]  /*1a30*/  FFMA R0, R0, R26, R19 ;  /* 0x0000001a00007223 */ /* 0x000fe20000000013 */
[----:B--2---:R-:W-:Y:S06]  /*1a40*/  @!P0 BRA `(.L_x_29) ;  /* 0x0000000000088947 */ /* 0x004fec0003800000 */
[----:B------:R-:W-:-:S07]  /*1a50*/  MOV R26, 0x1a70 ;  /* 0x00001a70001a7802 */ /* 0x000fce0000000f00 */
[----:B0--3-5:R-:W-:Y:S05]  /*1a60*/  CALL.REL.NOINC `($__internal_1_$__cuda_sm3x_div_rn_noftz_f32_slowpath) ;  /* 0x0000001000847944 */ /* 0x029fea0003c00000 */
.L_x_29:
[----:B------:R-:W-:Y:S01]  /*1a70*/  FSEL R4, R0, R4, !P2 ;  /* 0x0000000400047208 */ /* 0x000fe20005000000 */
[----:B------:R-:W-:Y:S06]  /*1a80*/  BRA `(.L_x_30) ;  /* 0x0000000000087947 */ /* 0x000fec0003800000 */
.L_x_28:
[----:B------:R-:W-:-:S04]  /*1a90*/  FADD R19, R19, -R4 ;  /* 0x8000000413137221 */ /* 0x000fc80000000000 */
[----:B------:R-:W-:-:S07]  /*1aa0*/  FFMA R4, R19, R13, R4 ;  /* 0x0000000d13047223 */ /* 0x000fce0000000004 */
.L_x_30:
[----:B---3--:R-:W-:-:S04]  /*1ab0*/  IMAD.WIDE R26, R9, 0x4, R14 ;  /* 0x00000004091a7825 */ /* 0x008fc800078e020e */
[C---:B0-----:R-:W-:Y:S01]  /*1ac0*/  IMAD.WIDE R34, R11.reuse, 0x4, R20 ;  /* 0x000000040b227825 */ /* 0x041fe200078e0214 */
[----:B------:R-:W-:Y:S01]  /*1ad0*/  UISETP.GE.AND UP1, UPT, UR7, UR14, UPT ;  /* 0x0000000e0700728c */ /* 0x000fe2000bf26270 */
[----:B------:R-:W0:Y:S02]  /*1ae0*/  LDC.64 R38, c[0x0][0x3c0] ;  /* 0x0000f000ff267b82 */ /* 0x000e240000000a00 */
[----:B------:R-:W-:Y:S02]  /*1af0*/  IMAD.WIDE R26, R11, 0x4, R26 ;  /* 0x000000040b1a7825 */ /* 0x000fe400078e021a */
[----:B------:R-:W2:Y:S04]  /*1b00*/  LDG.E.CONSTANT R34, desc[UR16][R34.64] ;  /* 0x0000001022227981 */ /* 0x000ea8000c1e9900 */
[----:B------:R-:W3:Y:S01]  /*1b10*/  LDG.E.CONSTANT R33, desc[UR16][R26.64] ;  /* 0x000000101a217981 */ /* 0x000ee2000c1e9900 */
[----:B------:R-:W-:-:S04]  /*1b20*/  IMAD.WIDE R20, R9, 0x4, R22 ;  /* 0x0000000409147825 */ /* 0x000fc800078e0216 */
[----:B------:R-:W-:-:S05]  /*1b30*/  IMAD.WIDE R20, R11, 0x4, R20 ;  /* 0x000000040b147825 */ /* 0x000fca00078e0214 */
[----:B------:R1:W5:Y:S01]  /*1b40*/  LDG.E.CONSTANT R32, desc[UR16][R20.64] ;  /* 0x0000001014207981 */ /* 0x000362000c1e9900 */
[----:B------:R-:W-:Y:S01]  /*1b50*/  PLOP3.LUT P0, PT, PT, PT, UP1, 0x80, 0x8 ;  /* 0x000000000008781c */ /* 0x000fe20003f0f018 */
[----:B------:R-:W-:-:S04]  /*1b60*/  UIADD3 UR8, UPT, UPT, UR10, 0x1, URZ ;  /* 0x000000010a087890 */ /* 0x000fc8000fffe0ff */
[----:B------:R-:W-:Y:S01]  /*1b70*/  UISETP.GE.AND UP0, UPT, UR8, UR11, UPT ;  /* 0x0000000b0800728c */ /* 0x000fe2000bf06270 */
[C---:B--2--5:R-:W-:Y:S01]  /*1b80*/  FADD R19, -R18.reuse, R34 ;  /* 0x0000002212137221 */ /* 0x064fe20000000100 */
[--C-:B---3--:R-:W-:Y:S01]  /*1b90*/  FADD R18, -R18, R33.reuse ;  /* 0x0000002112127221 */ /* 0x108fe20000000100 */
[----:B------:R-:W-:-:S05]  /*1ba0*/  FADD R0, R34, -R33 ;  /* 0x8000002122007221 */ /* 0x000fca0000000000 */
[----:B------:R-:W-:-:S05]  /*1bb0*/  FMNMX3 R29, |R19|, |R18|, R0, !PT ;  /* 0x40000012131d7276 */ /* 0x000fca0007800200 */
[----:B------:R-:W-:-:S04]  /*1bc0*/  @P0 FADD R19, R29, -R4 ;  /* 0x800000041d130221 */ /* 0x000fc80000000000 */
[----:B------:R-:W-:-:S05]  /*1bd0*/  @P0 FFMA R19, R19, R13, R4 ;  /* 0x0000000d13130223 */ /* 0x000fca0000000004 */
[----:B------:R-:W-:Y:S01]  /*1be0*/  @P0 R2UR UR4, R19 ;  /* 0x00000000130402ca */ /* 0x000fe200000e0000 */
[----:B01----:R-:W-:-:S14]  /*1bf0*/  BRA.U !UP0, `(.L_x_31) ;  /* 0x0000000108187547 */ /* 0x003fdc000b800000 */
[C---:B------:R-:W-:Y:S01]  /*1c00*/  FFMA R21, R4.reuse, -UR15, R3 ;  /* 0x8000000f04157c23 */ /* 0x040fe20008000003 */
[----:B------:R-:W-:Y:S01]  /*1c10*/  FFMA R27, R4, UR15, R2 ;  /* 0x0000000f041b7c23 */ /* 0x000fe20008000002 */
[----:B------:R-:W-:-:S04]  /*1c20*/  IMAD.WIDE R18, R9, 0x4, R16 ;  /* 0x0000000409127825 */ /* 0x000fc800078e0210 */
[----:B------:R-:W-:Y:S01]  /*1c30*/  IMAD.WIDE R2, R9, 0x4, R38 ;  /* 0x0000000409027825 */ /* 0x000fe200078e0226 */
[----:B------:R0:W-:Y:S04]  /*1c40*/  STG.E desc[UR16][R18.64], R21 ;  /* 0x0000001512007986 */ /* 0x0001e8000c101910 */
[----:B------:R0:W-:Y:S02]  /*1c50*/  STG.E desc[UR16][R2.64], R27 ;  /* 0x0000001b02007986 */ /* 0x0001e4000c101910 */
.L_x_31:
[----:B------:R-:W-:Y:S05]  /*1c60*/  BRA.U UP1, `(.L_x_32) ;  /* 0x0000000101507547 */ /* 0x000fea000b800000 */
[----:B0-----:R-:W0:Y:S01]  /*1c70*/  MUFU.RCP R19, R24 ;  /* 0x0000001800137308 */ /* 0x001e220000001000 */
[----:B------:R-:W-:Y:S01]  /*1c80*/  FADD R12, -R12, R29 ;  /* 0x0000001d0c0c7221 */ /* 0x000fe20000000100 */
[----:B------:R-:W-:-:S03]  /*1c90*/  UISETP.NE.AND UP0, UPT, UR6, 0x1, UPT ;  /* 0x000000010600788c */ /* 0x000fc6000bf05270 */
[----:B------:R-:W-:-:S04]  /*1ca0*/  FADD R3, R5, R12 ;  /* 0x0000000c05037221 */ /* 0x000fc80000000000 */
        /* <DEDUP_REMOVED lines=11> */
[----:B------:R-:W-:Y:S05]  /*1d60*/  CALL.REL.NOINC `($__internal_1_$__cuda_sm3x_div_rn_noftz_f32_slowpath) ;  /* 0x0000000c00c47944 */ /* 0x000fea0003c00000 */
.L_x_33:
[----:B------:R-:W-:Y:S02]  /*1d70*/  PLOP3.LUT P0, PT, PT, PT, UP0, 0x40, 0x4 ;  /* 0x000000000004781c */ /* 0x000fe40003f0e808 */
[----:B------:R-:W-:Y:S02]  /*1d80*/  MOV R5, R3 ;  /* 0x0000000300057202 */ /* 0x000fe40000000f00 */
[----:B------:R-:W-:-:S04]  /*1d90*/  FSEL R0, R0, R4, P0 ;  /* 0x0000000400007208 */ /* 0x000fc80000000000 */
[----:B------:R-:W-:-:S15]  /*1da0*/  R2UR UR4, R0 ;  /* 0x00000000000472ca */ /* 0x000fde00000e0000 */
.L_x_32:
[----:B0-----:R-:W0:Y:S08]  /*1db0*/  LDC.64 R18, c[0x0][0x380] ;  /* 0x0000e000ff127b82 */ /* 0x001e300000000a00 */
[----:B------:R-:W1:Y:S01]  /*1dc0*/  LDC.64 R20, c[0x0][0x388] ;  /* 0x0000e200ff147b82 */ /* 0x000e620000000a00 */
[----:B------:R-:W-:-:S04]  /*1dd0*/  IMAD.WIDE R22, R9, 0x4, R22 ;  /* 0x0000000409167825 */ /* 0x000fc800078e0216 */
[----:B0-----:R-:W-:-:S04]  /*1de0*/  IMAD.WIDE R18, R9, 0x4, R18 ;  /* 0x0000000409127825 */ /* 0x001fc800078e0212 */
[----:B------:R-:W-:-:S04]  /*1df0*/  IMAD.WIDE R18, R11, 0x4, R18 ;  /* 0x000000040b127825 */ /* 0x000fc800078e0212 */
[----:B-1----:R-:W-:-:S04]  /*1e00*/  IMAD.WIDE R20, R9, 0x4, R20 ;  /* 0x0000000409147825 */ /* 0x002fc800078e0214 */
[----:B------:R-:W-:-:S04]  /*1e10*/  IMAD.WIDE R18, R11, 0x4, R18 ;  /* 0x000000040b127825 */ /* 0x000fc800078e0212 */
[C---:B------:R-:W-:Y:S01]  /*1e20*/  IMAD.WIDE R20, R11.reuse, 0x4, R20 ;  /* 0x000000040b147825 */ /* 0x040fe200078e0214 */
[----:B------:R-:W2:Y:S03]  /*1e30*/  LDG.E.CONSTANT R4, desc[UR16][R18.64] ;  /* 0x0000001012047981 */ /* 0x000ea6000c1e9900 */
[----:B------:R-:W-:-:S05]  /*1e40*/  IMAD.WIDE R20, R11, 0x4, R20 ;  /* 0x000000040b147825 */ /* 0x000fca00078e0214 */
[----:B------:R-:W3:Y:S01]  /*1e50*/  LDG.E.CONSTANT R3, desc[UR16][R20.64] ;  /* 0x0000001014037981 */ /* 0x000ee2000c1e9900 */
[----:B------:R-:W-:-:S04]  /*1e60*/  IMAD.WIDE R22, R11, 0x4, R22 ;  /* 0x000000040b167825 */ /* 0x000fc800078e0216 */
[----:B------:R-:W-:-:S05]  /*1e70*/  IMAD.WIDE R22, R11, 0x4, R22 ;  /* 0x000000040b167825 */ /* 0x000fca00078e0216 */
[----:B------:R0:W5:Y:S01]  /*1e80*/  LDG.E.CONSTANT R2, desc[UR16][R22.64] ;  /* 0x0000001016027981 */ /* 0x000162000c1e9900 */
[----:B------:R-:W-:-:S04]  /*1e90*/  UIADD3 UR8, UPT, UPT, UR7, 0x1, URZ ;  /* 0x0000000107087890 */ /* 0x000fc8000fffe0ff */
[----:B------:R-:W-:Y:S02]  /*1ea0*/  UISETP.GE.AND UP1, UPT, UR8, UR14, UPT ;  /* 0x0000000e0800728c */ /* 0x000fe4000bf26270 */
[----:B------:R-:W-:-:S04]  /*1eb0*/  UIADD3 UR8, UPT, UPT, UR10, 0x2, URZ ;  /* 0x000000020a087890 */ /* 0x000fc8000fffe0ff */
[----:B------:R-:W-:Y:S01]  /*1ec0*/  PLOP3.LUT P0, PT, PT, PT, UP1, 0x80, 0x8 ;  /* 0x000000000008781c */ /* 0x000fe20003f0f018 */
[----:B------:R-:W-:Y:S01]  /*1ed0*/  UISETP.GE.AND UP0, UPT, UR8, UR11, UPT ;  /* 0x0000000b0800728c */ /* 0x000fe2000bf06270 */
[C---:B--2---:R-:W-:Y:S01]  /*1ee0*/  FADD R0, -R32.reuse, R4 ;  /* 0x0000000420007221 */ /* 0x044fe20000000100 */
[--C-:B---3--:R-:W-:Y:S01]  /*1ef0*/  FADD R32, -R32, R3.reuse ;  /* 0x0000000320207221 */ /* 0x108fe20000000100 */
[----:B------:R-:W-:-:S05]  /*1f00*/  FADD R29, R4, -R3 ;  /* 0x80000003041d7221 */ /* 0x000fca0000000000 */
[----:B------:R-:W-:-:S05]  /*1f10*/  FMNMX3 R29, |R0|, |R32|, R29, !PT ;  /* 0x40000020001d7276 */ /* 0x000fca000780021d */
[----:B------:R-:W-:Y:S01]  /*1f20*/  @P0 FADD R0, R29, -UR4 ;  /* 0x800000041d000e21 */ /* 0x000fe20008000000 */
[----:B0-----:R-:W-:Y:S06]  /*1f30*/  BRA.U !UP0, `(.L_x_34) ;  /* 0x00000001081c7547 */ /* 0x001fec000b800000 */
[----:B------:R-:W-:Y:S01]  /*1f40*/  MOV R27, UR15 ;  /* 0x0000000f001b7c02 */ /* 0x000fe20008000f00 */
[----:B------:R-:W-:-:S04]  /*1f50*/  IMAD.WIDE R38, R8, 0x4, R38 ;  /* 0x0000000408267825 */ /* 0x000fc800078e0226 */
[C---:B------:R-:W-:Y:S01]  /*1f60*/  FFMA R31, -R27.reuse, UR4, R34 ;  /* 0x000000041b1f7c23 */ /* 0x040fe20008000122 */
[----:B------:R-:W-:Y:S01]  /*1f70*/  FFMA R33, R27, UR4, R33 ;  /* 0x000000041b217c23 */ /* 0x000fe20008000021 */
[----:B------:R-:W-:-:S05]  /*1f80*/  IMAD.WIDE R26, R8, 0x4, R16 ;  /* 0x00000004081a7825 */ /* 0x000fca00078e0210 */
[----:B------:R0:W-:Y:S04]  /*1f90*/  STG.E desc[UR16][R26.64], R31 ;  /* 0x0000001f1a007986 */ /* 0x0001e8000c101910 */
[----:B------:R0:W-:Y:S02]  /*1fa0*/  STG.E desc[UR16][R38.64], R33 ;  /* 0x0000002126007986 */ /* 0x0001e4000c101910 */
.L_x_34:
[----:B0-----:R-:W-:Y:S01]  /*1fb0*/  @P0 FFMA R33, R0, R13, UR4 ;  /* 0x0000000400210e23 */ /* 0x001fe2000800000d */
[----:B------:R-:W-:Y:S06]  /*1fc0*/  BRA.U UP1, `(.L_x_35) ;  /* 0x00000001014c7547 */ /* 0x000fec000b800000 */
[----:B------:R-:W0:Y:S01]  /*1fd0*/  MUFU.RCP R27, R24 ;  /* 0x00000018001b7308 */ /* 0x000e220000001000 */
        /* <DEDUP_REMOVED lines=15> */
.L_x_36:
[----:B------:R-:W-:Y:S02]  /*20d0*/  PLOP3.LUT P0, PT, PT, PT, UP0, 0x40, 0x4 ;  /* 0x000000000004781c */ /* 0x000fe40003f0e808 */
[----:B------:R-:W-:Y:S02]  /*20e0*/  MOV R5, R33 ;  /* 0x0000002100057202 */ /* 0x000fe40000000f00 */
[----:B------:R-:W-:-:S09]  /*20f0*/  FSEL R33, R0, UR4, P0 ;  /* 0x0000000400217c08 */ /* 0x000fd20008000000 */
.L_x_35:
[----:B------:R-:W-:-:S04]  /*2100*/  IMAD.WIDE R26, R11, 0x4, R18 ;  /* 0x000000040b1a7825 */ /* 0x000fc800078e0212 */
[C---:B------:R-:W-:Y:S01]  /*2110*/  IMAD.WIDE R20, R11.reuse, 0x4, R20 ;  /* 0x000000040b147825 */ /* 0x040fe200078e0214 */
[----:B------:R-:W2:Y:S05]  /*2120*/  LDG.E.CONSTANT R18, desc[UR16][R26.64] ;  /* 0x000000101a127981 */ /* 0x000eaa000c1e9900 */
[----:B------:R-:W3:Y:S01]  /*2130*/  LDG.E.CONSTANT R21, desc[UR16][R20.64] ;  /* 0x0000001014157981 */ /* 0x000ee2000c1e9900 */
[----:B------:R-:W-:-:S05]  /*2140*/  IMAD.WIDE R22, R11, 0x4, R22 ;  /* 0x000000040b167825 */ /* 0x000fca00078e0216 */
[----:B------:R0:W5:Y:S01]  /*2150*/  LDG.E.CONSTANT R19, desc[UR16][R22.64] ;  /* 0x0000001016137981 */ /* 0x000162000c1e9900 */
[----:B------:R-:W-:-:S06]  /*2160*/  UIADD3 UR4, UPT, UPT, UR7, 0x2, URZ ;  /* 0x0000000207047890 */ /* 0x000fcc000fffe0ff */
[----:B------:R-:W-:Y:S01]  /*2170*/  ISETP.LE.AND P0, PT, R10, UR4, PT ;  /* 0x000000040a007c0c */ /* 0x000fe2000bf03270 */
[----:B------:R-:W-:-:S04]  /*2180*/  UIADD3 UR4, UPT, UPT, UR10, 0x3, URZ ;  /* 0x000000030a047890 */ /* 0x000fc8000fffe0ff */
[----:B------:R-:W-:Y:S01]  /*2190*/  UISETP.GE.AND UP0, UPT, UR4, UR11, UPT ;  /* 0x0000000b0400728c */ /* 0x000fe2000bf06270 */
[C---:B--2--5:R-:W-:Y:S01]  /*21a0*/  FADD R29, -R2.reuse, R18 ;  /* 0x00000012021d7221 */ /* 0x064fe20000000100 */
[--C-:B---3--:R-:W-:Y:S01]  /*21b0*/  FADD R2, -R2, R21.reuse ;  /* 0x0000001502027221 */ /* 0x108fe20000000100 */
[----:B------:R-:W-:-:S05]  /*21c0*/  FADD R0, R18, -R21 ;  /* 0x8000001512007221 */ /* 0x000fca0000000000 */
[----:B------:R-:W-:-:S05]  /*21d0*/  FMNMX3 R28, |R29|, |R2|, R0, !PT ;  /* 0x400000021d1c7276 */ /* 0x000fca0007800200 */
[----:B------:R-:W-:Y:S01]  /*21e0*/  @P0 FADD R0, R28, -R33 ;  /* 0x800000211c000221 */ /* 0x000fe20000000000 */
[----:B0-----:R-:W-:Y:S06]  /*21f0*/  BRA.U !UP0, `(.L_x_37) ;  /* 0x00000001081c7547 */ /* 0x001fec000b800000 */
[----:B------:R-:W0:Y:S01]  /*2200*/  LDC.64 R22, c[0x0][0x3c0] ;  /* 0x0000f000ff167b82 */ /* 0x000e220000000a00 */
[C---:B------:R-:W-:Y:S01]  /*2210*/  FFMA R29, R33.reuse, UR15, R3 ;  /* 0x0000000f211d7c23 */ /* 0x040fe20008000003 */
[----:B------:R-:W-:Y:S01]  /*2220*/  FFMA R27, R33, -UR15, R4 ;  /* 0x8000000f211b7c23 */ /* 0x000fe20008000004 */
[----:B------:R-:W-:-:S05]  /*2230*/  IMAD.WIDE R2, R7, 0x4, R16 ;  /* 0x0000000407027825 */ /* 0x000fca00078e0210 */
[----:B------:R1:W-:Y:S01]  /*2240*/  STG.E desc[UR16][R2.64], R27 ;  /* 0x0000001b02007986 */ /* 0x0003e2000c101910 */
[----:B0-----:R-:W-:-:S05]  /*2250*/  IMAD.WIDE R22, R7, 0x4, R22 ;  /* 0x0000000407167825 */ /* 0x001fca00078e0216 */
[----:B------:R1:W-:Y:S02]  /*2260*/  STG.E desc[UR16][R22.64], R29 ;  /* 0x0000001d16007986 */ /* 0x0003e4000c101910 */
.L_x_37:
[----:B------:R-:W-:Y:S01]  /*2270*/  @P0 FFMA R4, R0, R13, R33 ;  /* 0x0000000d00040223 */ /* 0x000fe20000000021 */
[----:B------:R-:W-:Y:S06]  /*2280*/  @P0 BRA `(.L_x_38) ;  /* 0x0000000000480947 */ /* 0x000fec0003800000 */
[----:B-1----:R-:W0:Y:S01]  /*2290*/  MUFU.RCP R3, R24 ;  /* 0x0000001800037308 */ /* 0x002e220000001000 */
[----:B------:R-:W-:Y:S01]  /*22a0*/  FADD R12, -R12, R28 ;  /* 0x0000001c0c0c7221 */ /* 0x000fe20000000100 */
[----:B------:R-:W-:-:S03]  /*22b0*/  UISETP.NE.AND UP0, UPT, UR6, 0x3, UPT ;  /* 0x000000030600788c */ /* 0x000fc6000bf05270 */
[----:B------:R-:W-:-:S04]  /*22c0*/  FADD R35, R12, R5 ;  /* 0x000000050c237221 */ /* 0x000fc80000000000 */
[----:B------:R-:W1:Y:S01]  /*22d0*/  FCHK P0, R35, R24 ;  /* 0x0000001823007302 */ /* 0x000e620000000000 */
[----:B------:R-:W-:-:S04]  /*22e0*/  FADD R5, R35, -R5 ;  /* 0x8000000523057221 */ /* 0x000fc80000000000 */
[----:B------:R-:W-:Y:S01]  /*22f0*/  FADD R12, -R12, R5 ;  /* 0x000000050c0c7221 */ /* 0x000fe20000000100 */
[----:B------:R-:W-:Y:S01]  /*2300*/  MOV R5, R35 ;  /* 0x0000002300057202 */ /* 0x000fe20000000f00 */
[----:B0-----:R-:W-:-:S04]  /*2310*/  FFMA R0, -R24, R3, 1 ;  /* 0x3f80000018007423 */ /* 0x001fc80000000103 */
[----:B------:R-:W-:-:S04]  /*2320*/  FFMA R0, R3, R0, R3 ;  /* 0x0000000003007223 */ /* 0x000fc80000000003 */
[----:B------:R-:W-:-:S04]  /*2330*/  FFMA R3, R0, R35, RZ ;  /* 0x0000002300037223 */ /* 0x000fc800000000ff */
[----:B------:R-:W-:-:S04]  /*2340*/  FFMA R2, -R24, R3, R35 ;  /* 0x0000000318027223 */ /* 0x000fc80000000123 */
[----:B------:R-:W-:Y:S01]  /*2350*/  FFMA R0, R0, R2, R3 ;  /* 0x0000000200007223 */ /* 0x000fe20000000003 */
[----:B-1----:R-:W-:Y:S06]  /*2360*/  @!P0 BRA `(.L_x_39) ;  /* 0x0000000000088947 */ /* 0x002fec0003800000 */
[----:B------:R-:W-:-:S07]  /*2370*/  MOV R26, 0x2390 ;  /* 0x00002390001a7802 */ /* 0x000fce0000000f00 */
[----:B------:R-:W-:Y:S05]  /*2380*/  CALL.REL.NOINC `($__internal_1_$__cuda_sm3x_div_rn_noftz_f32_slowpath) ;  /* 0x00000008003c7944 */ /* 0x000fea0003c00000 */
.L_x_39:
[----:B------:R-:W-:-:S04]  /*2390*/  PLOP3.LUT P0, PT, PT, PT, UP0, 0x40, 0x4 ;  /* 0x000000000004781c */ /* 0x000fc80003f0e808 */
[----:B------:R-:W-:-:S09]  /*23a0*/  FSEL R4, R0, R33, P0 ;  /* 0x0000002100047208 */ /* 0x000fd20000000000 */
.L_x_38:
[----:B------:R-:W-:-:S04]  /*23b0*/  UIADD3 UR10, UPT, UPT, UR10, 0x4, URZ ;  /* 0x000000040a0a7890 */ /* 0x000fc8000fffe0ff */
[----:B------:R-:W-:-:S09]  /*23c0*/  UISETP.GE.AND UP0, UPT, UR10, UR11, UPT ;  /* 0x0000000b0a00728c */ /* 0x000fd2000bf06270 */
[----:B------:R-:W-:Y:S05]  /*23d0*/  BRA.U !UP0, `(.L_x_40) ;  /* 0x00000001081c7547 */ /* 0x000fea000b800000 */
[----:B-1----:R-:W0:Y:S01]  /*23e0*/  LDC.64 R2, c[0x0][0x3c0] ;  /* 0x0000f000ff027b82 */ /* 0x002e220000000a00 */
[C---:B------:R-:W-:Y:S01]  /*23f0*/  FFMA R27, R4.reuse, UR15, R21 ;  /* 0x0000000f041b7c23 */ /* 0x040fe20008000015 */
[----:B------:R-:W-:Y:S01]  /*2400*/  FFMA R23, R4, -UR15, R18 ;  /* 0x8000000f04177c23 */ /* 0x000fe20008000012 */
[----:B------:R-:W-:-:S05]  /*2410*/  IMAD.WIDE R20, R6, 0x4, R16 ;  /* 0x0000000406147825 */ /* 0x000fca00078e0210 */
[----:B------:R2:W-:Y:S01]  /*2420*/  STG.E desc[UR16][R20.64], R23 ;  /* 0x0000001714007986 */ /* 0x0005e2000c101910 */
[----:B0-----:R-:W-:-:S05]  /*2430*/  IMAD.WIDE R2, R6, 0x4, R2 ;  /* 0x0000000406027825 */ /* 0x001fca00078e0202 */
[----:B------:R2:W-:Y:S02]  /*2440*/  STG.E desc[UR16][R2.64], R27 ;  /* 0x0000001b02007986 */ /* 0x0005e4000c101910 */
.L_x_40:
[----:B------:R-:W-:Y:S01]  /*2450*/  UIADD3 UR5, UPT, UPT, UR5, 0x4, URZ ;  /* 0x0000000405057890 */ /* 0x000fe2000fffe0ff */
[----:B------:R-:W-:Y:S01]  /*2460*/  IMAD.MOV.U32 R0, RZ, RZ, R11 ;  /* 0x000000ffff007224 */ /* 0x000fe200078e000b */
[----:B------:R-:W-:Y:S02]  /*2470*/  UIADD3 UR7, UPT, UPT, UR7, 0x4, URZ ;  /* 0x0000000407077890 */ /* 0x000fe4000fffe0ff */
[----:B------:R-:W-:Y:S02]  /*2480*/  UISETP.NE.AND UP0, UPT, UR5, URZ, UPT ;  /* 0x000000ff0500728c */ /* 0x000fe4000bf05270 */
[C---:B------:R-:W-:Y:S01]  /*2490*/  LEA R8, R0.reuse, R8, 0x2 ;  /* 0x0000000800087211 */ /* 0x040fe200078e10ff */
[----:B------:R-:W-:Y:S01]  /*24a0*/  UIADD3 UR6, UPT, UPT, UR6, -0x4, URZ ;  /* 0xfffffffc06067890 */ /* 0x000fe2000fffe0ff */
[C---:B------:R-:W-:Y:S02]  /*24b0*/  LEA R7, R0.reuse, R7, 0x2 ;  /* 0x0000000700077211 */ /* 0x040fe400078e10ff */
[----:B------:R-:W-:-:S02]  /*24c0*/  LEA R6, R0, R6, 0x2 ;  /* 0x0000000600067211 */ /* 0x000fc400078e10ff */
[----:B------:R-:W-:Y:S01]  /*24d0*/  LEA R9, R0, R9, 0x2 ;  /* 0x0000000900097211 */ /* 0x000fe200078e10ff */
[----:B------:R-:W-:Y:S06]  /*24e0*/  BRA.U UP0, `(.L_x_41) ;  /* 0xfffffff100e07547 */ /* 0x000fec000b83ffff */
[----:B------:R-:W-:Y:S02]  /*24f0*/  UIADD3 UR4, UPT, UPT, UR10, 0x1, URZ ;  /* 0x000000010a047890 */ /* 0x000fe4000fffe0ff */
[----:B------:R-:W-:-:S12]  /*2500*/  UIADD3 UR5, UPT, UPT, UR7, -0x1, URZ ;  /* 0xffffffff07057890 */ /* 0x000fd8000fffe0ff */
.L_x_27:
[----:B------:R-:W-:-:S13]  /*2510*/  ISETP.NE.AND P0, PT, RZ, UR13, PT ;  /* 0x0000000dff007c0c */ /* 0x000fda000bf05270 */
[----:B------:R-:W-:Y:S05]  /*2520*/  @!P0 EXIT ;  /* 0x000000000000894d */ /* 0x000fea0003800000 */
[----:B-12---:R-:W0:Y:S01]  /*2530*/  LDC R2, c[0x0][0x3a0] ;  /* 0x0000e800ff027b82 */ /* 0x006e220000000800 */
[----:B------:R-:W1:Y:S01]  /*2540*/  LDCU UR6, c[0x0][0x3a8] ;  /* 0x00007500ff0677ac */ /* 0x000e620008000800 */
[----:B------:R-:W-:Y:S01]  /*2550*/  IMAD R25, R0, UR4, R25 ;  /* 0x0000000400197c24 */ /* 0x000fe2000f8e0219 */
[----:B------:R-:W2:Y:S05]  /*2560*/  LDCU UR9, c[0x0][0x3ac] ;  /* 0x00007580ff0977ac */ /* 0x000eaa0008000800 */
[----:B------:R-:W3:Y:S01]  /*2570*/  LDC R3, c[0x0][0x3a8] ;  /* 0x0000ea00ff037b82 */ /* 0x000ee20000000800 */
[----:B------:R-:W-:Y:S02]  /*2580*/  UIADD3 UR7, UPT, UPT, UR5, 0x1, URZ ;  /* 0x0000000105077890 */ /* 0x000fe4000fffe0ff */
[----:B------:R-:W-:-:S05]  /*2590*/  UIADD3 UR8, UPT, UPT, -UR13, URZ, URZ ;  /* 0x000000ff0d087290 */ /* 0x000fca000fffe1ff */
[----:B------:R-:W4:Y:S01]  /*25a0*/  LDC.64 R14, c[0x0][0x3b8] ;  /* 0x0000ee00ff0e7b82 */ /* 0x000f220000000a00 */
[----:B-1----:R-:W-:-:S07]  /*25b0*/  UIADD3 UR6, UPT, UPT, UR5, -UR6, URZ ;  /* 0x8000000605067290 */ /* 0x002fce000fffe0ff */
[----:B------:R-:W1:Y:S08]  /*25c0*/  LDC.64 R6, c[0x0][0x3c0] ;  /* 0x0000f000ff067b82 */ /* 0x000e700000000a00 */
[----:B------:R-:W0:Y:S08]  /*25d0*/  LDC.64 R16, c[0x0][0x390] ;  /* 0x0000e400ff107b82 */ /* 0x000e300000000a00 */
[----:B------:R-:W0:Y:S08]  /*25e0*/  LDC.64 R22, c[0x0][0x380] ;  /* 0x0000e000ff167b82 */ /* 0x000e300000000a00 */
[----:B--2---:R-:W0:Y:S02]  /*25f0*/  LDC.64 R20, c[0x0][0x388] ;  /* 0x0000e200ff147b82 */ /* 0x004e240000000a00 */
.L_x_45:
[----:B0-----:R-:W-:-:S04]  /*2600*/  IMAD.WIDE R10, R25, 0x4, R22 ;  /* 0x00000004190a7825 */ /* 0x001fc800078e0216 */
[C---:B------:R-:W-:Y:S02]  /*2610*/  IMAD.WIDE R26, R25.reuse, 0x4, R20 ;  /* 0x00000004191a7825 */ /* 0x040fe400078e0214 */
[----:B------:R0:W2:Y:S04]  /*2620*/  LDG.E.CONSTANT R11, desc[UR16][R10.64] ;  /* 0x000000100a0b7981 */ /* 0x0000a8000c1e9900 */
[----:B------:R-:W4:Y:S01]  /*2630*/  LDG.E.CONSTANT R9, desc[UR16][R26.64] ;  /* 0x000000101a097981 */ /* 0x000f22000c1e9900 */
[----:B------:R-:W-:-:S05]  /*2640*/  IMAD.WIDE R28, R25, 0x4, R16 ;  /* 0x00000004191c7825 */ /* 0x000fca00078e0210 */
[----:B-----5:R1:W5:Y:S01]  /*2650*/  LDG.E.CONSTANT R8, desc[UR16][R28.64] ;  /* 0x000000101c087981 */ /* 0x020362000c1e9900 */
[----:B------:R-:W-:Y:S01]  /*2660*/  UIADD3 UR5, UPT, UPT, UR7, -0x1, URZ ;  /* 0xffffffff07057890 */ /* 0x000fe2000fffe0ff */
[----:B0-----:R-:W-:-:S05]  /*2670*/  MOV R10, R4 ;  /* 0x00000004000a7202 */ /* 0x001fca0000000f00 */
[----:B---3--:R-:W-:Y:S01]  /*2680*/  ISETP.LE.AND P0, PT, R3, UR5, PT ;  /* 0x0000000503007c0c */ /* 0x008fe2000bf03270 */
[--C-:B--2---:R-:W-:Y:S01]  /*2690*/  FADD R31, R11, -R19.reuse ;  /* 0x800000130b1f7221 */ /* 0x104fe20000000000 */
[----:B----4-:R-:W-:Y:S01]  /*26a0*/  FADD R18, R9, -R19 ;  /* 0x8000001309127221 */ /* 0x010fe20000000000 */
[----:B------:R-:W-:-:S05]  /*26b0*/  FADD R0, R11, -R9 ;  /* 0x800000090b007221 */ /* 0x000fca0000000000 */
[----:B------:R-:W-:-:S05]  /*26c0*/  FMNMX3 R31, |R31|, |R18|, R0, !PT ;  /* 0x400000121f1f7276 */ /* 0x000fca0007800200 */
[----:B------:R-:W-:-:S04]  /*26d0*/  @P0 FADD R19, R31, -R4 ;  /* 0x800000041f130221 */ /* 0x000fc80000000000 */
[----:B------:R-:W-:Y:S01]  /*26e0*/  @P0 FFMA R4, R19, R13, R4 ;  /* 0x0000000d13040223 */ /* 0x000fe20000000004 */
[----:B-1----:R-:W-:Y:S06]  /*26f0*/  @P0 BRA `(.L_x_42) ;  /* 0x00000000004c0947 */ /* 0x002fec0003800000 */
[----:B------:R-:W0:Y:S01]  /*2700*/  MUFU.RCP R27, R24 ;  /* 0x00000018001b7308 */ /* 0x000e220000001000 */
[----:B------:R-:W-:Y:S01]  /*2710*/  FADD R12, -R12, R31 ;  /* 0x0000001f0c0c7221 */ /* 0x000fe20000000100 */
[----:B------:R-:W-:-:S03]  /*2720*/  UISETP.NE.AND UP0, UPT, UR6, -0x1, UPT ;  /* 0xffffffff0600788c */ /* 0x000fc6000bf05270 */
        /* <DEDUP_REMOVED lines=13> */
.L_x_43:
[----:B------:R-:W-:Y:S02]  /*2800*/  PLOP3.LUT P0, PT, PT, PT, UP0, 0x40, 0x4 ;  /* 0x000000000004781c */ /* 0x000fe40003f0e808 */
[----:B------:R-:W-:Y:S02]  /*2810*/  MOV R5, R19 ;  /* 0x0000001300057202 */ /* 0x000fe40000000f00 */
[----:B------:R-:W-:-:S09]  /*2820*/  FSEL R4, R0, R10, P0 ;  /* 0x0000000a00047208 */ /* 0x000fd20000000000 */
.L_x_42:
[----:B------:R-:W-:-:S09]  /*2830*/  UISETP.GE.AND UP0, UPT, UR4, UR11, UPT ;  /* 0x0000000b0400728c */ /* 0x000fd2000bf06270 */
[----:B------:R-:W-:Y:S05]  /*2840*/  BRA.U !UP0, `(.L_x_44) ;  /* 0x0000000108187547 */ /* 0x000fea000b800000 */
[----:B------:R-:W-:Y:S01]  /*2850*/  FFMA R27, R4, -UR9, R11 ;  /* 0x80000009041b7c23 */ /* 0x000fe2000800000b */
[----:B------:R-:W-:-:S04]  /*2860*/  IMAD.WIDE R10, R25, 0x4, R14 ;  /* 0x00000004190a7825 */ /* 0x000fc800078e020e */
[----:B------:R-:W-:Y:S01]  /*2870*/  FFMA R9, R4, UR9, R9 ;  /* 0x0000000904097c23 */ /* 0x000fe20008000009 */
[----:B------:R-:W-:Y:S01]  /*2880*/  IMAD.WIDE R18, R25, 0x4, R6 ;  /* 0x0000000419127825 */ /* 0x000fe200078e0206 */
[----:B------:R0:W-:Y:S04]  /*2890*/  STG.E desc[UR16][R10.64], R27 ;  /* 0x0000001b0a007986 */ /* 0x0001e8000c101910 */
[----:B------:R0:W-:Y:S02]  /*28a0*/  STG.E desc[UR16][R18.64], R9 ;  /* 0x0000000912007986 */ /* 0x0001e4000c101910 */
.L_x_44:
[----:B------:R-:W-:Y:S01]  /*28b0*/  UIADD3 UR8, UPT, UPT, UR8, 0x1, URZ ;  /* 0x0000000108087890 */ /* 0x000fe2000fffe0ff */
[----:B------:R-:W-:Y:S01]  /*28c0*/  IADD3 R25, PT, PT, R25, R2, RZ ;  /* 0x0000000219197210 */ /* 0x000fe20007ffe0ff */
[----:B0----5:R-:W-:Y:S01]  /*28d0*/  IMAD.MOV.U32 R19, RZ, RZ, R8 ;  /* 0x000000ffff137224 */ /* 0x021fe200078e0008 */
[----:B------:R-:W-:Y:S02]  /*28e0*/  UIADD3 UR4, UPT, UPT, UR4, 0x1, URZ ;  /* 0x0000000104047890 */ /* 0x000fe4000fffe0ff */
[----:B------:R-:W-:Y:S02]  /*28f0*/  UISETP.NE.AND UP0, UPT, UR8, URZ, UPT ;  /* 0x000000ff0800728c */ /* 0x000fe4000bf05270 */
[----:B------:R-:W-:Y:S02]  /*2900*/  UIADD3 UR6, UPT, UPT, UR6, 0x1, URZ ;  /* 0x0000000106067890 */ /* 0x000fe4000fffe0ff */
[----:B------:R-:W-:-:S05]  /*2910*/  UIADD3 UR7, UPT, UPT, UR7, 0x1, URZ ;  /* 0x0000000107077890 */ /* 0x000fca000fffe0ff */
[----:B------:R-:W-:Y:S07]  /*2920*/  BRA.U UP0, `(.L_x_45) ;  /* 0xfffffffd00347547 */ /* 0x000fee000b83ffff */
[----:B------:R-:W-:Y:S05]  /*2930*/  EXIT ;  /* 0x000000000000794d */ /* 0x000fea0003800000 */
        .weak           $__internal_0_$__cuda_sm20_rcp_rn_f32_slowpath
        .type           $__internal_0_$__cuda_sm20_rcp_rn_f32_slowpath,@function
        .size           $__internal_0_$__cuda_sm20_rcp_rn_f32_slowpath,($__internal_1_$__cuda_sm3x_div_rn_noftz_f32_slowpath - $__internal_0_$__cuda_sm20_rcp_rn_f32_slowpath)
$__internal_0_$__cuda_sm20_rcp_rn_f32_slowpath:
[----:B------:R-:W-:-:S04]  /*2940*/  SHF.L.U32 R0, R24, 0x1, RZ ;  /* 0x0000000118007819 */ /* 0x000fc800000006ff */
[----:B------:R-:W-:-:S04]  /*2950*/  SHF.R.U32.HI R0, RZ, 0x18, R0 ;  /* 0x00000018ff007819 */ /* 0x000fc80000011600 */
[----:B------:R-:W-:-:S13]  /*2960*/  ISETP.NE.U32.AND P0, PT, R0, RZ, PT ;  /* 0x000000ff0000720c */ /* 0x000fda0003f05070 */
[----:B------:R-:W-:Y:S05]  /*2970*/  @P0 BRA `(.L_x_46) ;  /* 0x00000000002c0947 */ /* 0x000fea0003800000 */
[----:B------:R-:W-:-:S04]  /*2980*/  SHF.L.U32 R0, R24, 0x1, RZ ;  /* 0x0000000118007819 */ /* 0x000fc800000006ff */
[----:B------:R-:W-:-:S13]  /*2990*/  ISETP.NE.AND P0, PT, R0, RZ, PT ;  /* 0x000000ff0000720c */ /* 0x000fda0003f05270 */
[----:B------:R2:W3:Y:S01]  /*29a0*/  @!P0 MUFU.RCP R0, R24 ;  /* 0x0000001800008308 */ /* 0x0004e20000001000 */
[----:B------:R-:W-:Y:S05]  /*29b0*/  @!P0 BRA `(.L_x_47) ;  /* 0x0000000000a48947 */ /* 0x000fea0003800000 */
[----:B------:R-:W-:-:S04]  /*29c0*/  FFMA R2, R24, 1.84467440737095516160e+19, RZ ;  /* 0x5f80000018027823 */ /* 0x000fc800000000ff */
[----:B------:R-:W3:Y:S02]  /*29d0*/  MUFU.RCP R3, R2 ;  /* 0x0000000200037308 */ /* 0x000ee40000001000 */
[----:B---3--:R-:W-:-:S04]  /*29e0*/  FFMA R0, R2, R3, -1 ;  /* 0xbf80000002007423 */ /* 0x008fc80000000003 */
[----:B------:R-:W-:-:S04]  /*29f0*/  FADD.FTZ R0, -R0, -RZ ;  /* 0x800000ff00007221 */ /* 0x000fc80000010100 */
[----:B------:R-:W-:-:S04]  /*2a00*/  FFMA R0, R3, R0, R3 ;  /* 0x0000000003007223 */ /* 0x000fc80000000003 */
[----:B------:R-:W-:Y:S01]  /*2a10*/  FFMA R0, R0, 1.84467440737095516160e+19, RZ ;  /* 0x5f80000000007823 */ /* 0x000fe200000000ff */
[----:B------:R-:W-:Y:S06]  /*2a20*/  BRA `(.L_x_47) ;  /* 0x0000000000887947 */ /* 0x000fec0003800000 */
.L_x_46:
[----:B------:R-:W-:-:S04]  /*2a30*/  IADD3 R2, PT, PT, R0, -0xfd, RZ ;  /* 0xffffff0300027810 */ /* 0x000fc80007ffe0ff */
[----:B------:R-:W-:-:S13]  /*2a40*/  ISETP.GT.U32.AND P0, PT, R2, 0x1, PT ;  /* 0x000000010200780c */ /* 0x000fda0003f04070 */
[----:B------:R-:W-:Y:S05]  /*2a50*/  @P0 BRA `(.L_x_48) ;  /* 0x0000000000780947 */ /* 0x000fea0003800000 */
[----:B------:R-:W-:Y:S01]  /*2a60*/  LOP3.LUT R3, R24, 0x7fffff, RZ, 0xc0, !PT ;  /* 0x007fffff18037812 */ /* 0x000fe200078ec0ff */
[----:B------:R-:W-:Y:S01]  /*2a70*/  HFMA2 R9, -RZ, RZ, 0, 1.78813934326171875e-07 ;  /* 0x00000003ff097431 */ /* 0x000fe200000001ff */
[----:B------:R-:W-:Y:S02]  /*2a80*/  IADD3 R0, PT, PT, R0, -0xfc, RZ ;  /* 0xffffff0400007810 */ /* 0x000fe40007ffe0ff */
[----:B------:R-:W-:-:S04]  /*2a90*/  LOP3.LUT R3, R3, 0x3f800000, RZ, 0xfc, !PT ;  /* 0x3f80000003037812 */ /* 0x000fc800078efcff */
[----:B------:R-:W0:Y:S01]  /*2aa0*/  MUFU.RCP R4, R3 ;  /* 0x0000000300047308 */ /* 0x000e220000001000 */
[----:B------:R-:W-:Y:S01]  /*2ab0*/  SHF.L.U32 R8, R9, R2, RZ ;  /* 0x0000000209087219 */ /* 0x000fe200000006ff */
[----:B0-----:R-:W-:-:S04]  /*2ac0*/  FFMA R5, R3, R4, -1 ;  /* 0xbf80000003057423 */ /* 0x001fc80000000004 */
[----:B------:R-:W-:-:S04]  /*2ad0*/  FADD.FTZ R5, -R5, -RZ ;  /* 0x800000ff05057221 */ /* 0x000fc80000010100 */
[CCC-:B------:R-:W-:Y:S01]  /*2ae0*/  FFMA.RM R6, R4.reuse, R5.reuse, R4.reuse ;  /* 0x0000000504067223 */ /* 0x1c0fe20000004004 */
[----:B------:R-:W-:-:S04]  /*2af0*/  FFMA.RP R5, R4, R5, R4 ;  /* 0x0000000504057223 */ /* 0x000fc80000008004 */
[C---:B------:R-:W-:Y:S02]  /*2b00*/  LOP3.LUT R4, R6.reuse, 0x7fffff, RZ, 0xc0, !PT ;  /* 0x007fffff06047812 */ /* 0x040fe400078ec0ff */
[----:B------:R-:W-:Y:S02]  /*2b10*/  FSETP.NEU.FTZ.AND P0, PT, R6, R5, PT ;  /* 0x000000050600720b */ /* 0x000fe40003f1d000 */
[----:B------:R-:W-:Y:S02]  /*2b20*/  LOP3.LUT R5, R4, 0x800000, RZ, 0xfc, !PT ;  /* 0x0080000004057812 */ /* 0x000fe400078efcff */
[----:B------:R-:W-:Y:S02]  /*2b30*/  SEL R4, RZ, 0xffffffff, !P0 ;  /* 0xffffffffff047807 */ /* 0x000fe40004000000 */
[----:B------:R-:W-:Y:S02]  /*2b40*/  LOP3.LUT R3, R8, R5, RZ, 0xc0, !PT ;  /* 0x0000000508037212 */ /* 0x000fe400078ec0ff */
[----:B------:R-:W-:-:S02]  /*2b50*/  IADD3 R4, PT, PT, -R4, RZ, RZ ;  /* 0x000000ff04047210 */ /* 0x000fc40007ffe1ff */
[-C--:B------:R-:W-:Y:S02]  /*2b60*/  SHF.R.U32.HI R3, RZ, R2.reuse, R3 ;  /* 0x00000002ff037219 */ /* 0x080fe40000011603 */
[--C-:B------:R-:W-:Y:S02]  /*2b70*/  LOP3.LUT P1, RZ, R4, R2, R5.reuse, 0xf8, !PT ;  /* 0x0000000204ff7212 */ /* 0x100fe4000782f805 */
[C---:B------:R-:W-:Y:S02]  /*2b80*/  LOP3.LUT P0, RZ, R3.reuse, 0x1, RZ, 0xc0, !PT ;  /* 0x0000000103ff7812 */ /* 0x040fe4000780c0ff */
[----:B------:R-:W-:Y:S02]  /*2b90*/  LOP3.LUT P2, RZ, R3, 0x2, RZ, 0xc0, !PT ;  /* 0x0000000203ff7812 */ /* 0x000fe4000784c0ff */
[----:B------:R-:W-:Y:S02]  /*2ba0*/  SHF.R.U32.HI R5, RZ, R0, R5 ;  /* 0x00000000ff057219 */ /* 0x000fe40000011605 */
[----:B------:R-:W-:-:S02]  /*2bb0*/  PLOP3.LUT P0, PT, P0, P1, P2, 0xe0, 0x0 ;  /* 0x000000000000781c */ /* 0x000fc40000703c20 */
[----:B------:R-:W-:Y:S02]  /*2bc0*/  LOP3.LUT P1, RZ, R24, 0x7fffff, RZ, 0xc0, !PT ;  /* 0x007fffff18ff7812 */ /* 0x000fe4000782c0ff */
[----:B------:R-:W-:-:S04]  /*2bd0*/  SEL R2, RZ, 0x1, !P0 ;  /* 0x00000001ff027807 */ /* 0x000fc80004000000 */
[----:B------:R-:W-:-:S04]  /*2be0*/  IADD3 R2, PT, PT, -R2, RZ, RZ ;  /* 0x000000ff02027210 */ /* 0x000fc80007ffe1ff */
[----:B------:R-:W-:-:S13]  /*2bf0*/  ISETP.GE.AND P0, PT, R2, RZ, PT ;  /* 0x000000ff0200720c */ /* 0x000fda0003f06270 */
[----:B------:R-:W-:-:S05]  /*2c00*/  @!P0 IADD3 R5, PT, PT, R5, 0x1, RZ ;  /* 0x0000000105058810 */ /* 0x000fca0007ffe0ff */
[----:B------:R-:W-:-:S05]  /*2c10*/  @!P1 IMAD.SHL.U32 R5, R5, 0x2, RZ ;  /* 0x0000000205059824 */ /* 0x000fca00078e00ff */
[----:B------:R-:W-:Y:S01]  /*2c20*/  LOP3.LUT R0, R5, 0x80000000, R24, 0xf8, !PT ;  /* 0x8000000005007812 */ /* 0x000fe200078ef818 */
[----:B------:R-:W-:Y:S06]  /*2c30*/  BRA `(.L_x_47) ;  /* 0x0000000000047947 */ /* 0x000fec0003800000 */
.L_x_48:
[----:B------:R0:W1:Y:S02]  /*2c40*/  MUFU.RCP R0, R24 ;  /* 0x0000001800007308 */ /* 0x0000640000001000 */
.L_x_47:
[----:B------:R-:W-:Y:S02]  /*2c50*/  MOV R2, R7 ;  /* 0x0000000700027202 */ /* 0x000fe40000000f00 */
[----:B------:R-:W-:-:S04]  /*2c60*/  MOV R3, 0x0 ;  /* 0x0000000000037802 */ /* 0x000fc80000000f00 */
[----:B0123--:R-:W-:Y:S05]  /*2c70*/  RET.REL.NODEC R2 `(cksp_many_series_one_param_f32) ;  /* 0xffffffd002e07950 */ /* 0x00ffea0003c3ffff */
        .weak           $__internal_1_$__cuda_sm3x_div_rn_noftz_f32_slowpath
        .type           $__internal_1_$__cuda_sm3x_div_rn_noftz_f32_slowpath,@function
        .size           $__internal_1_$__cuda_sm3x_div_rn_noftz_f32_slowpath,(.L_x_174 - $__internal_1_$__cuda_sm3x_div_rn_noftz_f32_slowpath)
$__internal_1_$__cuda_sm3x_div_rn_noftz_f32_slowpath:
[----:B------:R-:W-:Y:S02]  /*2c80*/  SHF.R.U32.HI R27, RZ, 0x17, R24 ;  /* 0x00000017ff1b7819 */ /* 0x000fe40000011618 */
[----:B------:R-:W-:Y:S02]  /*2c90*/  SHF.R.U32.HI R30, RZ, 0x17, R35 ;  /* 0x00000017ff1e7819 */ /* 0x000fe40000011623 */
[----:B------:R-:W-:Y:S02]  /*2ca0*/  LOP3.LUT R27, R27, 0xff, RZ, 0xc0, !PT ;  /* 0x000000ff1b1b7812 */ /* 0x000fe400078ec0ff */
[----:B------:R-:W-:Y:S02]  /*2cb0*/  LOP3.LUT R30, R30, 0xff, RZ, 0xc0, !PT ;  /* 0x000000ff1e1e7812 */ /* 0x000fe400078ec0ff */
[----:B------:R-:W-:Y:S02]  /*2cc0*/  IADD3 R0, PT, PT, R27, -0x1, RZ ;  /* 0xffffffff1b007810 */ /* 0x000fe40007ffe0ff */
[----:B------:R-:W-:-:S02]  /*2cd0*/  IADD3 R29, PT, PT, R30, -0x1, RZ ;  /* 0xffffffff1e1d7810 */ /* 0x000fc40007ffe0ff */
[----:B------:R-:W-:Y:S02]  /*2ce0*/  ISETP.GT.U32.AND P0, PT, R0, 0xfd, PT ;  /* 0x000000fd0000780c */ /* 0x000fe40003f04070 */
[----:B------:R-:W-:Y:S02]  /*2cf0*/  MOV R36, R24 ;  /* 0x0000001800247202 */ /* 0x000fe40000000f00 */
[----:B------:R-:W-:-:S13]  /*2d00*/  ISETP.GT.U32.OR P0, PT, R29, 0xfd, P0 ;  /* 0x000000fd1d00780c */ /* 0x000fda0000704470 */
[----:B------:R-:W-:Y:S01]  /*2d10*/  @!P0 MOV R28, RZ ;  /* 0x000000ff001c8202 */ /* 0x000fe20000000f00 */
[----:B------:R-:W-:Y:S06]  /*2d20*/  @!P0 BRA `(.L_x_49) ;  /* 0x00000000005c8947 */ /* 0x000fec0003800000 */
[----:B------:R-:W-:Y:S02]  /*2d30*/  FSETP.GTU.FTZ.AND P0, PT, |R35|, +INF , PT ;  /* 0x7f8000002300780b */ /* 0x000fe40003f1c200 */
[----:B------:R-:W-:-:S04]  /*2d40*/  FSETP.GTU.FTZ.AND P1, PT, |R24|, +INF , PT ;  /* 0x7f8000001800780b */ /* 0x000fc80003f3c200 */
[----:B------:R-:W-:-:S13]  /*2d50*/  PLOP3.LUT P0, PT, P0, P1, PT, 0xf8, 0x8f ;  /* 0x00000000008f781c */ /* 0x000fda0000703f70 */
[----:B------:R-:W-:Y:S05]  /*2d60*/  @P0 BRA `(.L_x_50) ;  /* 0x0000000400440947 */ /* 0x000fea0003800000 */
[----:B------:R-:W-:-:S13]  /*2d70*/  LOP3.LUT P0, RZ, R36, 0x7fffffff, R35, 0xc8, !PT ;  /* 0x7fffffff24ff7812 */ /* 0x000fda000780c823 */
[----:B------:R-:W-:Y:S05]  /*2d80*/  @!P0 BRA `(.L_x_51) ;  /* 0x0000000400348947 */ /* 0x000fea0003800000 */
[C---:B------:R-:W-:Y:S02]  /*2d90*/  FSETP.NEU.FTZ.AND P3, PT, |R35|.reuse, +INF , PT ;  /* 0x7f8000002300780b */ /* 0x040fe40003f7d200 */
[----:B------:R-:W-:Y:S02]  /*2da0*/  FSETP.NEU.FTZ.AND P1, PT, |R24|, +INF , PT ;  /* 0x7f8000001800780b */ /* 0x000fe40003f3d200 */
[----:B------:R-:W-:-:S11]  /*2db0*/  FSETP.NEU.FTZ.AND P0, PT, |R35|, +INF , PT ;  /* 0x7f8000002300780b */ /* 0x000fd60003f1d200 */
[----:B------:R-:W-:Y:S05]  /*2dc0*/  @!P1 BRA !P3, `(.L_x_51) ;  /* 0x0000000400249947 */ /* 0x000fea0005800000 */
[----:B------:R-:W-:-:S04]  /*2dd0*/  LOP3.LUT P3, RZ, R35, 0x7fffffff, RZ, 0xc0, !PT ;  /* 0x7fffffff23ff7812 */ /* 0x000fc8000786c0ff */
[----:B------:R-:W-:-:S13]  /*2de0*/  PLOP3.LUT P1, PT, P1, P3, PT, 0x2f, 0xf2 ;  /* 0x0000000000f2781c */ /* 0x000fda0000f26577 */
[----:B------:R-:W-:Y:S05]  /*2df0*/  @P1 BRA `(.L_x_52) ;  /* 0x0000000400101947 */ /* 0x000fea0003800000 */
[----:B------:R-:W-:-:S04]  /*2e00*/  LOP3.LUT P1, RZ, R36, 0x7fffffff, RZ, 0xc0, !PT ;  /* 0x7fffffff24ff7812 */ /* 0x000fc8000782c0ff */
[----:B------:R-:W-:-:S13]  /*2e10*/  PLOP3.LUT P0, PT, P0, P1, PT, 0x2f, 0xf2 ;  /* 0x0000000000f2781c */ /* 0x000fda0000702577 */
[----:B------:R-:W-:Y:S05]  /*2e20*/  @P0 BRA `(.L_x_53) ;  /* 0x0000000000f80947 */ /* 0x000fea0003800000 */
[----:B------:R-:W-:Y:S02]  /*2e30*/  ISETP.GE.AND P0, PT, R29, RZ, PT ;  /* 0x000000ff1d00720c */ /* 0x000fe40003f06270 */
[----:B------:R-:W-:-:S11]  /*2e40*/  ISETP.GE.AND P1, PT, R0, RZ, PT ;  /* 0x000000ff0000720c */ /* 0x000fd60003f26270 */
[----:B------:R-:W-:Y:S01]  /*2e50*/  @P0 MOV R28, RZ ;  /* 0x000000ff001c0202 */ /* 0x000fe20000000f00 */
[----:B------:R-:W-:Y:S01]  /*2e60*/  @!P0 FFMA R35, R35, 1.84467440737095516160e+19, RZ ;  /* 0x5f80000023238823 */ /* 0x000fe200000000ff */
[----:B------:R-:W-:Y:S01]  /*2e70*/  @!P0 MOV R28, 0xffffffc0 ;  /* 0xffffffc0001c8802 */ /* 0x000fe20000000f00 */
[----:B------:R-:W-:-:S03]  /*2e80*/  @!P1 FFMA R36, R24, 1.84467440737095516160e+19, RZ ;  /* 0x5f80000018249823 */ /* 0x000fc600000000ff */
[----:B------:R-:W-:-:S07]  /*2e90*/  @!P1 IADD3 R28, PT, PT, R28, 0x40, RZ ;  /* 0x000000401c1c9810 */ /* 0x000fce0007ffe0ff */
.L_x_49:
[----:B------:R-:W-:Y:S02]  /*2ea0*/  LEA R37, R27, 0xc0800000, 0x17 ;  /* 0xc08000001b257811 */ /* 0x000fe400078eb8ff */
[----:B------:R-:W-:-:S03]  /*2eb0*/  IADD3 R30, PT, PT, R30, -0x7f, RZ ;  /* 0xffffff811e1e7810 */ /* 0x000fc60007ffe0ff */
[----:B------:R-:W-:Y:S02]  /*2ec0*/  IMAD.IADD R37, R36, 0x1, -R37 ;  /* 0x0000000124257824 */ /* 0x000fe400078e0a25 */
[----:B------:R-:W-:Y:S02]  /*2ed0*/  IMAD R0, R30, -0x800000, R35 ;  /* 0xff8000001e007824 */ /* 0x000fe400078e0223 */
[----:B------:R-:W0:Y:S01]  /*2ee0*/  MUFU.RCP R36, R37 ;  /* 0x0000002500247308 */ /* 0x000e220000001000 */
[----:B------:R-:W-:-:S04]  /*2ef0*/  FADD.FTZ R31, -R37, -RZ ;  /* 0x800000ff251f7221 */ /* 0x000fc80000010100 */
[----:B0-----:R-:W-:-:S04]  /*2f00*/  FFMA R29, R36, R31, 1 ;  /* 0x3f800000241d7423 */ /* 0x001fc8000000001f */
[----:B------:R-:W-:-:S04]  /*2f10*/  FFMA R29, R36, R29, R36 ;  /* 0x0000001d241d7223 */ /* 0x000fc80000000024 */
[----:B------:R-:W-:-:S04]  /*2f20*/  FFMA R36, R0, R29, RZ ;  /* 0x0000001d00247223 */ /* 0x000fc800000000ff */
[----:B------:R-:W-:-:S04]  /*2f30*/  FFMA R35, R31, R36, R0 ;  /* 0x000000241f237223 */ /* 0x000fc80000000000 */
[----:B------:R-:W-:Y:S01]  /*2f40*/  FFMA R36, R29, R35, R36 ;  /* 0x000000231d247223 */ /* 0x000fe20000000024 */
[----:B------:R-:W-:-:S03]  /*2f50*/  IADD3 R35, PT, PT, R30, 0x7f, -R27 ;  /* 0x0000007f1e237810 */ /* 0x000fc60007ffe81b */
[----:B------:R-:W-:Y:S01]  /*2f60*/  FFMA R31, R31, R36, R0 ;  /* 0x000000241f1f7223 */ /* 0x000fe20000000000 */
[----:B------:R-:W-:-:S03]  /*2f70*/  IADD3 R35, PT, PT, R35, R28, RZ ;  /* 0x0000001c23237210 */ /* 0x000fc60007ffe0ff */
[----:B------:R-:W-:-:S05]  /*2f80*/  FFMA R0, R29, R31, R36 ;  /* 0x0000001f1d007223 */ /* 0x000fca0000000024 */
[----:B------:R-:W-:-:S04]  /*2f90*/  SHF.R.U32.HI R27, RZ, 0x17, R0 ;  /* 0x00000017ff1b7819 */ /* 0x000fc80000011600 */
[----:B------:R-:W-:-:S04]  /*2fa0*/  LOP3.LUT R28, R27, 0xff, RZ, 0xc0, !PT ;  /* 0x000000ff1b1c7812 */ /* 0x000fc800078ec0ff */
[----:B------:R-:W-:-:S04]  /*2fb0*/  IADD3 R27, PT, PT, R28, R35, RZ ;  /* 0x000000231c1b7210 */ /* 0x000fc80007ffe0ff */
[----:B------:R-:W-:-:S04]  /*2fc0*/  IADD3 R28, PT, PT, R27, -0x1, RZ ;  /* 0xffffffff1b1c7810 */ /* 0x000fc80007ffe0ff */
[----:B------:R-:W-:-:S13]  /*2fd0*/  ISETP.GE.U32.AND P0, PT, R28, 0xfe, PT ;  /* 0x000000fe1c00780c */ /* 0x000fda0003f06070 */
[----:B------:R-:W-:Y:S05]  /*2fe0*/  @!P0 BRA `(.L_x_54) ;  /* 0x0000000000808947 */ /* 0x000fea0003800000 */
[----:B------:R-:W-:-:S13]  /*2ff0*/  ISETP.GT.AND P0, PT, R27, 0xfe, PT ;  /* 0x000000fe1b00780c */ /* 0x000fda0003f04270 */
[----:B------:R-:W-:Y:S05]  /*3000*/  @P0 BRA `(.L_x_55) ;  /* 0x00000000006c0947 */ /* 0x000fea0003800000 */
[----:B------:R-:W-:-:S13]  /*3010*/  ISETP.GE.AND P0, PT, R27, 0x1, PT ;  /* 0x000000011b00780c */ /* 0x000fda0003f06270 */
[----:B------:R-:W-:Y:S05]  /*3020*/  @P0 BRA `(.L_x_56) ;  /* 0x0000000000980947 */ /* 0x000fea0003800000 */
[----:B------:R-:W-:Y:S02]  /*3030*/  ISETP.GE.AND P0, PT, R27, -0x18, PT ;  /* 0xffffffe81b00780c */ /* 0x000fe40003f06270 */
[----:B------:R-:W-:-:S11]  /*3040*/  LOP3.LUT R0, R0, 0x80000000, RZ, 0xc0, !PT ;  /* 0x8000000000007812 */ /* 0x000fd600078ec0ff */
[----:B------:R-:W-:Y:S05]  /*3050*/  @!P0 BRA `(.L_x_56) ;  /* 0x00000000008c8947 */ /* 0x000fea0003800000 */
[CCC-:B------:R-:W-:Y:S01]  /*3060*/  FFMA.RZ R28, R29.reuse, R31.reuse, R36.reuse ;  /* 0x0000001f1d1c7223 */ /* 0x1c0fe2000000c024 */
[CCC-:B------:R-:W-:Y:S01]  /*3070*/  FFMA.RP R30, R29.reuse, R31.reuse, R36.reuse ;  /* 0x0000001f1d1e7223 */ /* 0x1c0fe20000008024 */
[----:B------:R-:W-:Y:S01]  /*3080*/  FFMA.RM R31, R29, R31, R36 ;  /* 0x0000001f1d1f7223 */ /* 0x000fe20000004024 */
[C---:B------:R-:W-:Y:S02]  /*3090*/  IADD3 R29, PT, PT, R27.reuse, 0x20, RZ ;  /* 0x000000201b1d7810 */ /* 0x040fe40007ffe0ff */
[----:B------:R-:W-:Y:S02]  /*30a0*/  LOP3.LUT R28, R28, 0x7fffff, RZ, 0xc0, !PT ;  /* 0x007fffff1c1c7812 */ /* 0x000fe400078ec0ff */
[C---:B------:R-:W-:Y:S02]  /*30b0*/  ISETP.NE.AND P3, PT, R27.reuse, RZ, PT ;  /* 0x000000ff1b00720c */ /* 0x040fe40003f65270 */
[----:B------:R-:W-:Y:S02]  /*30c0*/  LOP3.LUT R28, R28, 0x800000, RZ, 0xfc, !PT ;  /* 0x008000001c1c7812 */ /* 0x000fe400078efcff */
[----:B------:R-:W-:-:S02]  /*30d0*/  ISETP.NE.AND P1, PT, R27, RZ, PT ;  /* 0x000000ff1b00720c */ /* 0x000fc40003f25270 */
[----:B------:R-:W-:Y:S02]  /*30e0*/  IADD3 R27, PT, PT, -R27, RZ, RZ ;  /* 0x000000ff1b1b7210 */ /* 0x000fe40007ffe1ff */
[----:B------:R-:W-:Y:S02]  /*30f0*/  SHF.L.U32 R29, R28, R29, RZ ;  /* 0x0000001d1c1d7219 */ /* 0x000fe400000006ff */
[----:B------:R-:W-:Y:S02]  /*3100*/  FSETP.NEU.FTZ.AND P0, PT, R30, R31, PT ;  /* 0x0000001f1e00720b */ /* 0x000fe40003f1d000 */
[----:B------:R-:W-:Y:S02]  /*3110*/  SEL R27, R27, RZ, P3 ;  /* 0x000000ff1b1b7207 */ /* 0x000fe40001800000 */
[----:B------:R-:W-:Y:S02]  /*3120*/  ISETP.NE.AND P1, PT, R29, RZ, P1 ;  /* 0x000000ff1d00720c */ /* 0x000fe40000f25270 */
[----:B------:R-:W-:-:S02]  /*3130*/  SHF.R.U32.HI R30, RZ, R27, R28 ;  /* 0x0000001bff1e7219 */ /* 0x000fc4000001161c */
[----:B------:R-:W-:Y:S02]  /*3140*/  PLOP3.LUT P0, PT, P0, P1, PT, 0xf8, 0x8f ;  /* 0x00000000008f781c */ /* 0x000fe40000703f70 */
[----:B------:R-:W-:Y:S02]  /*3150*/  SHF.R.U32.HI R28, RZ, 0x1, R30 ;  /* 0x00000001ff1c7819 */ /* 0x000fe4000001161e */
[----:B------:R-:W-:-:S04]  /*3160*/  SEL R27, RZ, 0x1, !P0 ;  /* 0x00000001ff1b7807 */ /* 0x000fc80004000000 */
[----:B------:R-:W-:-:S04]  /*3170*/  LOP3.LUT R27, R27, 0x1, R28, 0xf8, !PT ;  /* 0x000000011b1b7812 */ /* 0x000fc800078ef81c */
[----:B------:R-:W-:-:S04]  /*3180*/  LOP3.LUT R27, R27, R30, RZ, 0xc0, !PT ;  /* 0x0000001e1b1b7212 */ /* 0x000fc800078ec0ff */
[----:B------:R-:W-:-:S04]  /*3190*/  IADD3 R27, PT, PT, R28, R27, RZ ;  /* 0x0000001b1c1b7210 */ /* 0x000fc80007ffe0ff */
[----:B------:R-:W-:Y:S01]  /*31a0*/  LOP3.LUT R0, R27, R0, RZ, 0xfc, !PT ;  /* 0x000000001b007212 */ /* 0x000fe200078efcff */
[----:B------:R-:W-:Y:S06]  /*31b0*/  BRA `(.L_x_56) ;  /* 0x0000000000347947 */ /* 0x000fec0003800000 */
.L_x_55:
[----:B------:R-:W-:-:S04]  /*31c0*/  LOP3.LUT R0, R0, 0x80000000, RZ, 0xc0, !PT ;  /* 0x8000000000007812 */ /* 0x000fc800078ec0ff */
[----:B------:R-:W-:Y:S01]  /*31d0*/  LOP3.LUT R0, R0, 0x7f800000, RZ, 0xfc, !PT ;  /* 0x7f80000000007812 */ /* 0x000fe200078efcff */
[----:B------:R-:W-:Y:S06]  /*31e0*/  BRA `(.L_x_56) ;  /* 0x0000000000287947 */ /* 0x000fec0003800000 */
.L_x_54:
[----:B------:R-:W-:Y:S01]  /*31f0*/  LEA R0, R35, R0, 0x17 ;  /* 0x0000000023007211 */ /* 0x000fe200078eb8ff */
[----:B------:R-:W-:Y:S06]  /*3200*/  BRA `(.L_x_56) ;  /* 0x0000000000207947 */ /* 0x000fec0003800000 */
.L_x_53:
[----:B------:R-:W-:-:S04]  /*3210*/  LOP3.LUT R35, R36, 0x80000000, R35, 0x48, !PT ;  /* 0x8000000024237812 */ /* 0x000fc800078e4823 */
[----:B------:R-:W-:Y:S01]  /*3220*/  LOP3.LUT R0, R35, 0x7f800000, RZ, 0xfc, !PT ;  /* 0x7f80000023007812 */ /* 0x000fe200078efcff */
[----:B------:R-:W-:Y:S06]  /*3230*/  BRA `(.L_x_56) ;  /* 0x0000000000147947 */ /* 0x000fec0003800000 */
.L_x_52:
[----:B------:R-:W-:Y:S01]  /*3240*/  LOP3.LUT R0, R36, 0x80000000, R35, 0x48, !PT ;  /* 0x8000000024007812 */ /* 0x000fe200078e4823 */
[----:B------:R-:W-:Y:S06]  /*3250*/  BRA `(.L_x_56) ;  /* 0x00000000000c7947 */ /* 0x000fec0003800000 */
.L_x_51:
[----:B------:R-:W0:Y:S01]  /*3260*/  MUFU.RSQ R0, -QNAN ;  /* 0xffc0000000007908 */ /* 0x000e220000001400 */
[----:B------:R-:W-:Y:S05]  /*3270*/  BRA `(.L_x_56) ;  /* 0x0000000000047947 */ /* 0x000fea0003800000 */
.L_x_50:
[----:B------:R-:W-:-:S07]  /*3280*/  FADD.FTZ R0, R35, R24 ;  /* 0x0000001823007221 */ /* 0x000fce0000010000 */
.L_x_56:
[----:B------:R-:W-:-:S04]  /*3290*/  HFMA2 R27, -RZ, RZ, 0, 0 ;  /* 0x00000000ff1b7431 */ /* 0x000fc800000001ff */
[----:B0-----:R-:W-:Y:S05]  /*32a0*/  RET.REL.NODEC R26 `(cksp_many_series_one_param_f32) ;  /* 0xffffffcc1a547950 */ /* 0x001fea0003c3ffff */
.L_x_57:
[----:B------:R-:W-:-:S00]  /*32b0*/  BRA `(.L_x_57) ;  /* 0xfffffffc00fc7947 */ /* 0x000fc0000383ffff */
[----:B------:R-:W-:-:S00]  /*32c0*/  NOP ;  /* 0x0000000000007918 */ /* 0x000fc00000000000 */
        /* <DEDUP_REMOVED lines=11> */
.L_x_174:


//--------------------- .text.cksp_batch_f32_pretr --------------------------
	.section	.text.cksp_batch_f32_pretr,"ax",@progbits
	.align	128
        .global         cksp_batch_f32_pretr
        .type           cksp_batch_f32_pretr,@function
        .size           cksp_batch_f32_pretr,(.L_x_176 - cksp_batch_f32_pretr)
        .other          cksp_batch_f32_pretr,@"STO_CUDA_ENTRY STV_DEFAULT"
cksp_batch_f32_pretr:
.text.cksp_batch_f32_pretr:
[----:B------:R-:W-:Y:S01]  /*0000*/  LDC R1, c[0x0][0x37c] ;  /* 0x0000df00ff017b82 */ /* 0x000fe20000000800 */
[----:B------:R-:W0:Y:S07]  /*0010*/  S2R R5, SR_CTAID.Y ;  /* 0x0000000000057919 */ /* 0x000e2e0000002600 */
[----:B------:R-:W1:Y:S01]  /*0020*/  LDC R6, c[0x0][0x3a0] ;  /* 0x0000e800ff067b82 */ /* 0x000e620000000800 */
[----:B------:R-:W0:Y:S01]  /*0030*/  LDCU UR4, c[0x0][0x3c0] ;  /* 0x00007800ff0477ac */ /* 0x000e220008000800 */
[----:B------:R-:W2:Y:S01]  /*0040*/  S2R R0, SR_CTAID.X ;  /* 0x0000000000007919 */ /* 0x000ea20000002500 */
[----:B0-----:R-:W-:-:S04]  /*0050*/  ISETP.GE.AND P0, PT, R5, UR4, PT ;  /* 0x0000000405007c0c */ /* 0x001fc8000bf06270 */
[----:B-1----:R-:W-:-:S04]  /*0060*/  ISETP.LT.OR P0, PT, R6, 0x1, P0 ;  /* 0x000000010600780c */ /* 0x002fc80000701670 */
[----:B--2---:R-:W-:-:S13]  /*0070*/  ISETP.NE.OR P0, PT, R0, RZ, P0 ;  /* 0x000000ff0000720c */ /* 0x004fda0000705670 */
[----:B------:R-:W-:Y:S05]  /*0080*/  @P0 EXIT ;  /* 0x000000000000094d */ /* 0x000fea0003800000 */
[----:B------:R-:W0:Y:S01]  /*0090*/  LDC.64 R34, c[0x0][0x3b8] ;  /* 0x0000ee00ff227b82 */ /* 0x000e220000000a00 */
[----:B------:R-:W1:Y:S07]  /*00a0*/  LDCU.64 UR6, c[0x0][0x358] ;  /* 0x00006b00ff0677ac */ /* 0x000e6e0008000a00 */
[----:B------:R-:W2:Y:S01]  /*00b0*/  LDC.64 R2, c[0x0][0x3a8] ;  /* 0x0000ea00ff027b82 */ /* 0x000ea20000000a00 */
[----:B0-----:R-:W-:-:S06]  /*00c0*/  IMAD.WIDE.U32 R34, R5, 0x4, R34 ;  /* 0x0000000405227825 */ /* 0x001fcc00078e0022 */
[----:B-1----:R-:W3:Y:S01]  /*00d0*/  LDG.E.CONSTANT R34, desc[UR6][R34.64] ;  /* 0x0000000622227981 */ /* 0x002ee2000c1e9900 */
[----:B--2---:R-:W-:-:S05]  /*00e0*/  IMAD.WIDE.U32 R2, R5, 0x4, R2 ;  /* 0x0000000405027825 */ /* 0x004fca00078e0002 */
[----:B------:R-:W3:Y:S02]  /*00f0*/  LDG.E.CONSTANT R31, desc[UR6][R2.64] ;  /* 0x00000006021f7981 */ /* 0x000ee4000c1e9900 */
[----:B---3--:R-:W-:-:S04]  /*0100*/  VIMNMX R0, PT, PT, R31, R34, PT ;  /* 0x000000221f007248 */ /* 0x008fc80003fe0100 */
[----:B------:R-:W-:-:S13]  /*0110*/  ISETP.GE.AND P0, PT, R0, 0x1, PT ;  /* 0x000000010000780c */ /* 0x000fda0003f06270 */
[----:B------:R-:W-:Y:S05]  /*0120*/  @!P0 EXIT ;  /* 0x000000000000894d */ /* 0x000fea0003800000 */
[----:B------:R-:W0:Y:S01]  /*0130*/  LDCU UR4, c[0x0][0x3a4] ;  /* 0x00007480ff0477ac */ /* 0x000e220008000800 */
[----:B------:R-:W1:Y:S01]  /*0140*/  LDC.64 R32, c[0x0][0x3b0] ;  /* 0x0000ec00ff207b82 */ /* 0x000e620000000a00 */
[----:B0-----:R-:W-:Y:S01]  /*0150*/  ISETP.LE.AND P0, PT, R6, UR4, PT ;  /* 0x0000000406007c0c */ /* 0x001fe2000bf03270 */
[----:B------:R-:W-:-:S04]  /*0160*/  UISETP.LT.AND UP0, UPT, URZ, UR4, UPT ;  /* 0x00000004ff00728c */ /* 0x000fc8000bf01270 */
[----:B------:R-:W-:Y:S01]  /*0170*/  USEL UR4, URZ, UR4, !UP0 ;  /* 0x00000004ff047287 */ /* 0x000fe2000c000000 */
[----:B-1----:R-:W-:-:S07]  /*0180*/  IMAD.WIDE.U32 R32, R5, 0x4, R32 ;  /* 0x0000000405207825 */ /* 0x002fce00078e0020 */
[----:B------:R-:W-:Y:S05]  /*0190*/  @P0 EXIT ;  /* 0x000000000000094d */ /* 0x000fea0003800000 */
[----:B------:R0:W5:Y:S01]  /*01a0*/  LDG.E.CONSTANT R32, desc[UR6][R32.64] ;  /* 0x0000000620207981 */ /* 0x000162000c1e9900 */
[----:B------:R-:W1:Y:S01]  /*01b0*/  LDC.64 R24, c[0x0][0x3c8] ;  /* 0x0000f200ff187b82 */ /* 0x000e620000000a00 */
[----:B------:R-:W-:Y:S01]  /*01c0*/  IMAD R3, R5, R6, RZ ;  /* 0x0000000605037224 */ /* 0x000fe200078e02ff */
[----:B------:R-:W-:Y:S01]  /*01d0*/  BSSY.RECONVERGENT B0, `(.L_x_58) ;  /* 0x0000012000007945 */ /* 0x000fe20003800200 */
[----:B------:R-:W2:Y:S01]  /*01e0*/  S2R R7, SR_TID.X ;  /* 0x0000000000077919 */ /* 0x000ea20000002100 */
[----:B------:R-:W-:-:S04]  /*01f0*/  IMAD.U32 R29, RZ, RZ, UR4 ;  /* 0x00000004ff1d7e24 */ /* 0x000fc8000f8e00ff */
[----:B------:R-:W3:Y:S01]  /*0200*/  LDC.64 R22, c[0x0][0x3d0] ;  /* 0x0000f400ff167b82 */ /* 0x000ee20000000a00 */
[----:B-1----:R-:W-:-:S04]  /*0210*/  IMAD.WIDE.U32 R24, R3, 0x4, R24 ;  /* 0x0000000403187825 */ /* 0x002fc800078e0018 */
[----:B---3--:R-:W-:Y:S01]  /*0220*/  IMAD.WIDE.U32 R22, R3, 0x4, R22 ;  /* 0x0000000403167825 */ /* 0x008fe200078e0016 */
[C---:B--2---:R-:W-:Y:S02]  /*0230*/  ISETP.GE.U32.AND P0, PT, R7.reuse, R6, PT ;  /* 0x000000060700720c */ /* 0x044fe40003f06070 */
[----:B------:R-:W-:-:S11]  /*0240*/  ISETP.NE.AND P1, PT, R7, RZ, PT ;  /* 0x000000ff0700720c */ /* 0x000fd60003f25270 */
[----:B0-----:R-:W-:Y:S05]  /*0250*/  @P0 BRA `(.L_x_59) ;  /* 0x0000000000240947 */ /* 0x001fea0003800000 */
[----:B------:R-:W0:Y:S01]  /*0260*/  LDC R0, c[0x0][0x360] ;  /* 0x0000d800ff007b82 */ /* 0x000e220000000800 */
[----:B------:R-:W-:-:S07]  /*0270*/  IMAD.MOV.U32 R9, RZ, RZ, 0x7fffffff ;  /* 0x7fffffffff097424 */ /* 0x000fce00078e00ff */
.L_x_60:
[----:B------:R-:W-:-:S04]  /*0280*/  IMAD.WIDE R2, R7, 0x4, R24 ;  /* 0x0000000407027825 */ /* 0x000fc800078e0218 */
[----:B------:R-:W-:Y:S01]  /*0290*/  IMAD.WIDE R4, R7, 0x4, R22 ;  /* 0x0000000407047825 */ /* 0x000fe200078e0216 */
[----:B------:R1:W-:Y:S03]  /*02a0*/  STG.E desc[UR6][R2.64], R9 ;  /* 0x0000000902007986 */ /* 0x0003e6000c101906 */
[----:B0-----:R-:W-:Y:S01]  /*02b0*/  IMAD.IADD R7, R0, 0x1, R7 ;  /* 0x0000000100077824 */ /* 0x001fe200078e0207 */
[----:B------:R1:W-:Y:S04]  /*02c0*/  STG.E desc[UR6][R4.64], R9 ;  /* 0x0000000904007986 */ /* 0x0003e8000c101906 */
[----:B------:R-:W-:-:S13]  /*02d0*/  ISETP.GE.AND P0, PT, R7, R6, PT ;  /* 0x000000060700720c */ /* 0x000fda0003f06270 */
[----:B-1----:R-:W-:Y:S05]  /*02e0*/  @!P0 BRA `(.L_x_60) ;  /* 0xfffffffc00e48947 */ /* 0x002fea000383ffff */
.L_x_59:
[----:B------:R-:W-:Y:S05]  /*02f0*/  BSYNC.RECONVERGENT B0 ;  /* 0x0000000000007941 */ /* 0x000fea0003800200 */
.L_x_58:
[----:B------:R-:W-:Y:S06]  /*0300*/  BAR.SYNC.DEFER_BLOCKING 0x0 ;  /* 0x0000000000007b1d */ /* 0x000fec0000010000 */
[----:B------:R-:W-:Y:S05]  /*0310*/  @P1 EXIT ;  /* 0x000000000000194d */ /* 0x000fea0003800000 */
[----:B------:R-:W-:Y:S02]  /*0320*/  I2FP.F32.U32 R27, R31 ;  /* 0x0000001f001b7245 */ /* 0x000fe40000201000 */
[----:B------:R-:W-:Y:S02]  /*0330*/  IADD3 R30, PT, PT, R34, R29, R31 ;  /* 0x0000001d221e7210 */ /* 0x000fe40007ffe01f */
[----:B------:R-:W-:-:S03]  /*0340*/  IADD3 R0, PT, PT, R27, 0x1800000, RZ ;  /* 0x018000001b007810 */ /* 0x000fc60007ffe0ff */
[----:B------:R-:W-:Y:S01]  /*0350*/  VIADD R30, R30, 0xffffffff ;  /* 0xffffffff1e1e7836 */ /* 0x000fe20000000000 */
[----:B------:R-:W-:-:S04]  /*0360*/  LOP3.LUT R0, R0, 0x7f800000, RZ, 0xc0, !PT ;  /* 0x7f80000000007812 */ /* 0x000fc800078ec0ff */
[----:B------:R-:W-:-:S13]  /*0370*/  ISETP.GT.U32.AND P0, PT, R0, 0x1ffffff, PT ;  /* 0x01ffffff0000780c */ /* 0x000fda0003f04070 */
[----:B------:R-:W-:Y:S05]  /*0380*/  @P0 BRA `(.L_x_61) ;  /* 0x0000000000100947 */ /* 0x000fea0003800000 */
[----:B------:R-:W-:-:S07]  /*0390*/  MOV R7, 0x3b0 ;  /* 0x000003b000077802 */ /* 0x000fce0000000f00 */
[----:B-----5:R-:W-:Y:S05]  /*03a0*/  CALL.REL.NOINC `($__internal_2_$__cuda_sm20_rcp_rn_f32_slowpath) ;  /* 0x0000001c00f47944 */ /* 0x020fea0003c00000 */
[----:B------:R-:W-:Y:S01]  /*03b0*/  IMAD.MOV.U32 R28, RZ, RZ, R0 ;  /* 0x000000ffff1c7224 */ /* 0x000fe200078e0000 */
[----:B------:R-:W-:Y:S06]  /*03c0*/  BRA `(.L_x_62) ;  /* 0x0000000000107947 */ /* 0x000fec0003800000 */
.L_x_61:
[----:B------:R-:W0:Y:S02]  /*03d0*/  MUFU.RCP R28, R27 ;  /* 0x0000001b001c7308 */ /* 0x000e240000001000 */
[----:B0-----:R-:W-:-:S04]  /*03e0*/  FFMA R0, R27, R28, -1 ;  /* 0xbf8000001b007423 */ /* 0x001fc8000000001c */
[----:B------:R-:W-:-:S04]  /*03f0*/  FADD.FTZ R3, -R0, -RZ ;  /* 0x800000ff00037221 */ /* 0x000fc80000010100 */
[----:B------:R-:W-:-:S07]  /*0400*/  FFMA R28, R28, R3, R28 ;  /* 0x000000031c1c7223 */ /* 0x000fce000000001c */
.L_x_62:
[----:B------:R-:W0:Y:S01]  /*0410*/  LDC.64 R2, c[0x0][0x398] ;  /* 0x0000e600ff027b82 */ /* 0x000e220000000a00 */
[----:B------:R-:W1:Y:S07]  /*0420*/  S2R R5, SR_CgaCtaId ;  /* 0x0000000000057919 */ /* 0x000e6e0000008800 */
[----:B------:R-:W2:Y:S01]  /*0430*/  LDC R33, c[0x0][0x3c4] ;  /* 0x0000f100ff217b82 */ /* 0x000ea20000000800 */
[----:B0-----:R-:W-:-:S06]  /*0440*/  IMAD.WIDE.U32 R2, R29, 0x4, R2 ;  /* 0x000000041d027825 */ /* 0x001fcc00078e0002 */
[----:B------:R-:W3:Y:S01]  /*0450*/  LDG.E.CONSTANT R2, desc[UR6][R2.64] ;  /* 0x0000000602027981 */ /* 0x000ee2000c1e9900 */
[C---:B------:R-:W-:Y:S01]  /*0460*/  ISETP.GE.U32.AND P1, PT, R34.reuse, 0x2, PT ;  /* 0x000000022200780c */ /* 0x040fe20003f26070 */
[----:B------:R-:W-:Y:S01]  /*0470*/  HFMA2 R20, -RZ, RZ, 0, 0 ;  /* 0x00000000ff147431 */ /* 0x000fe200000001ff */
[----:B------:R-:W-:Y:S02]  /*0480*/  MOV R0, 0x400 ;  /* 0x0000040000007802 */ /* 0x000fe40000000f00 */
[----:B------:R-:W-:Y:S02]  /*0490*/  ISETP.NE.AND P2, PT, R34, 0x1, PT ;  /* 0x000000012200780c */ /* 0x000fe40003f45270 */
[----:B-1----:R-:W-:Y:S02]  /*04a0*/  LEA R0, R5, R0, 0x18 ;  /* 0x0000000005007211 */ /* 0x002fe400078ec0ff */
[----:B------:R-:W-:-:S03]  /*04b0*/  ISETP.NE.AND P0, PT, R31, 0x1, PT ;  /* 0x000000011f00780c */ /* 0x000fc60003f05270 */
[----:B--2---:R-:W-:Y:S02]  /*04c0*/  IMAD R26, R33, 0x4, R0 ;  /* 0x00000004211a7824 */ /* 0x004fe400078e0200 */
[----:B------:R0:W-:Y:S01]  /*04d0*/  @P1 STS [R0], R29 ;  /* 0x0000001d00001388 */ /* 0x0001e20000000800 */
[----:B------:R-:W-:-:S03]  /*04e0*/  @P1 IMAD.MOV.U32 R20, RZ, RZ, 0x1 ;  /* 0x00000001ff141424 */ /* 0x000fc600078e00ff */
[----:B------:R0:W-:Y:S01]  /*04f0*/  @P1 STS [R26], R29 ;  /* 0x0000001d1a001388 */ /* 0x0001e20000000800 */
[----:B---3--:R-:W-:Y:S01]  /*0500*/  FADD R21, RZ, R2 ;  /* 0x00000002ff157221 */ /* 0x008fe20000000000 */
[----:B------:R-:W-:-:S03]  /*0510*/  FSEL R19, R2, RZ, !P0 ;  /* 0x000000ff02137208 */ /* 0x000fc60004000000 */
[----:B------:R-:W-:Y:S01]  /*0520*/  FADD R18, -R2, R21 ;  /* 0x0000001502127221 */ /* 0x000fe20000000100 */
[----:B0-----:R-:W-:Y:S06]  /*0530*/  @!P2 BRA `(.L_x_63) ;  /* 0x0000000c00c0a947 */ /* 0x001fec0003800000 */
[----:B------:R-:W0:Y:S01]  /*0540*/  LDCU UR4, c[0x0][0x3a0] ;  /* 0x00007400ff0477ac */ /* 0x000e220008000800 */
[----:B------:R-:W-:-:S05]  /*0550*/  VIADD R17, R29, 0x1 ;  /* 0x000000011d117836 */ /* 0x000fca0000000000 */
[----:B0-----:R-:W-:-:S13]  /*0560*/  ISETP.GE.U32.AND P0, PT, R17, UR4, PT ;  /* 0x0000000411007c0c */ /* 0x001fda000bf06070 */
[----:B------:R-:W-:Y:S05]  /*0570*/  @P0 EXIT ;  /* 0x000000000000094d */ /* 0x000fea0003800000 */
[C---:B------:R-:W-:Y:S02]  /*0580*/  IMAD R15, R33.reuse, 0x4, R26 ;  /* 0x00000004210f7824 */ /* 0x040fe400078e021a */
[----:B------:R-:W-:Y:S01]  /*0590*/  HFMA2 R9, -RZ, RZ, 0, 0 ;  /* 0x00000000ff097431 */ /* 0x000fe200000001ff */
[----:B------:R-:W-:Y:S01]  /*05a0*/  MOV R16, RZ ;  /* 0x000000ff00107202 */ /* 0x000fe20000000f00 */
[----:B------:R-:W-:Y:S01]  /*05b0*/  IMAD.MOV.U32 R14, RZ, RZ, 0x1 ;  /* 0x00000001ff0e7424 */ /* 0x000fe200078e00ff */
[----:B------:R-:W-:Y:S01]  /*05c0*/  CS2R R12, SRZ ;  /* 0x00000000000c7805 */ /* 0x000fe2000001ff00 */
[----:B------:R-:W-:Y:S02]  /*05d0*/  IMAD R10, R33, 0x4, R15 ;  /* 0x00000004210a7824 */ /* 0x000fe400078e020f */
[----:B------:R-:W-:Y:S02]  /*05e0*/  IMAD.MOV.U32 R11, RZ, RZ, RZ ;  /* 0x000000ffff0b7224 */ /* 0x000fe400078e00ff */
[----:B------:R-:W-:-:S02]  /*05f0*/  IMAD.MOV.U32 R8, RZ, RZ, R20 ;  /* 0x000000ffff087224 */ /* 0x000fc400078e0014 */
[----:B------:R-:W-:Y:S02]  /*0600*/  IMAD.MOV.U32 R7, RZ, RZ, RZ ;  /* 0x000000ffff077224 */ /* 0x000fe400078e00ff */
[----:B------:R-:W-:-:S07]  /*0610*/  IMAD R6, R33, 0x4, R10 ;  /* 0x0000000421067824 */ /* 0x000fce00078e020a */
.L_x_84:
[----:B0-----:R-:W0:Y:S08]  /*0620*/  LDC.64 R2, c[0x0][0x398] ;  /* 0x0000e600ff027b82 */ /* 0x001e300000000a00 */
[----:B------:R-:W1:Y:S08]  /*0630*/  LDC.64 R38, c[0x0][0x380] ;  /* 0x0000e000ff267b82 */ /* 0x000e700000000a00 */
[----:B------:R-:W2:Y:S01]  /*0640*/  LDC.64 R36, c[0x0][0x388] ;  /* 0x0000e200ff247b82 */ /* 0x000ea20000000a00 */
[----:B0-----:R-:W-:-:S06]  /*0650*/  IMAD.WIDE.U32 R2, R17, 0x4, R2 ;  /* 0x0000000411027825 */ /* 0x001fcc00078e0002 */
[----:B-----5:R0:W5:Y:S01]  /*0660*/  LDG.E.CONSTANT R2, desc[UR6][R2.64] ;  /* 0x0000000602027981 */ /* 0x020162000c1e9900 */
[----:B-1----:R-:W-:-:S05]  /*0670*/  IMAD.WIDE.U32 R38, R17, 0x4, R38 ;  /* 0x0000000411267825 */ /* 0x002fca00078e0026 */
[----:B------:R0:W5:Y:S01]  /*0680*/  LDG.E.CONSTANT R5, desc[UR6][R38.64] ;  /* 0x0000000626057981 */ /* 0x000162000c1e9900 */
[----:B--2---:R-:W-:-:S05]  /*0690*/  IMAD.WIDE.U32 R36, R17, 0x4, R36 ;  /* 0x0000000411247825 */ /* 0x004fca00078e0024 */
[----:B------:R0:W5:Y:S01]  /*06a0*/  LDG.E.CONSTANT R4, desc[UR6][R36.64] ;  /* 0x0000000624047981 */ /* 0x000162000c1e9900 */
[----:B------:R-:W-:-:S13]  /*06b0*/  ISETP.GE.AND P0, PT, R14, R31, PT ;  /* 0x0000001f0e00720c */ /* 0x000fda0003f06270 */
[----:B0-----:R-:W-:Y:S05]  /*06c0*/  @P0 BRA `(.L_x_64) ;  /* 0x0000000000500947 */ /* 0x001fea0003800000 */
[----:B------:R-:W0:Y:S01]  /*06d0*/  MUFU.RCP R33, R27 ;  /* 0x0000001b00217308 */ /* 0x000e220000001000 */
[----:B-----5:R-:W-:Y:S01]  /*06e0*/  FADD R18, -R18, R2 ;  /* 0x0000000212127221 */ /* 0x020fe20000000100 */
[----:B------:R-:W-:-:S03]  /*06f0*/  IADD3 R3, PT, PT, R31, -0x1, RZ ;  /* 0xffffffff1f037810 */ /* 0x000fc60007ffe0ff */
[----:B------:R-:W-:Y:S01]  /*0700*/  FADD R0, R21, R18 ;  /* 0x0000001215007221 */ /* 0x000fe20000000000 */
[----:B------:R-:W-:-:S03]  /*0710*/  ISETP.NE.AND P3, PT, R14, R3, PT ;  /* 0x000000030e00720c */ /* 0x000fc60003f65270 */
        /* <DEDUP_REMOVED lines=9> */
[----:B------:R-:W-:Y:S01]  /*07b0*/  IMAD.MOV.U32 R39, RZ, RZ, R0 ;  /* 0x000000ffff277224 */ /* 0x000fe200078e0000 */
[----:B------:R-:W-:-:S07]  /*07c0*/  MOV R36, 0x7e0 ;  /* 0x000007e000247802 */ /* 0x000fce0000000f00 */
[----:B------:R-:W-:Y:S05]  /*07d0*/  CALL.REL.NOINC `($__internal_3_$__cuda_sm3x_div_rn_noftz_f32_slowpath) ;  /* 0x0000001c00b87944 */ /* 0x000fea0003c00000 */
.L_x_65:
[----:B------:R-:W-:Y:S01]  /*07e0*/  FSEL R19, R2, R19, !P3 ;  /* 0x0000001302137208 */ /* 0x000fe20005800000 */
[----:B------:R-:W-:Y:S01]  /*07f0*/  IMAD.MOV.U32 R21, RZ, RZ, R0 ;  /* 0x000000ffff157224 */ /* 0x000fe200078e0000 */
[----:B------:R-:W-:Y:S06]  /*0800*/  BRA `(.L_x_66) ;  /* 0x0000000000087947 */ /* 0x000fec0003800000 */
.L_x_64:
[----:B-----5:R-:W-:-:S04]  /*0810*/  FADD R0, R2, -R19 ;  /* 0x8000001302007221 */ /* 0x020fc80000000000 */
[----:B------:R-:W-:-:S07]  /*0820*/  FFMA R19, R0, R28, R19 ;  /* 0x0000001c00137223 */ /* 0x000fce0000000013 */
.L_x_66:
[----:B------:R-:W0:Y:S01]  /*0830*/  S2R R3, SR_CgaCtaId ;  /* 0x0000000000037919 */ /* 0x000e220000008800 */
[----:B------:R-:W-:-:S04]  /*0840*/  MOV R0, 0x400 ;  /* 0x0000040000007802 */ /* 0x000fc80000000f00 */
[----:B0-----:R-:W-:-:S07]  /*0850*/  LEA R37, R3, R0, 0x18 ;  /* 0x0000000003257211 */ /* 0x001fce00078ec0ff */
.L_x_68:
[----:B------:R-:W-:Y:S01]  /*0860*/  ISETP.NE.AND P0, PT, R7, R8, PT ;  /* 0x000000080700720c */ /* 0x000fe20003f05270 */
[----:B------:R-:W-:-:S12]  /*0870*/  IMAD.MOV.U32 R35, RZ, RZ, R8 ;  /* 0x000000ffff237224 */ /* 0x000fd800078e0008 */
[----:B------:R-:W-:Y:S05]  /*0880*/  @!P0 BRA `(.L_x_67) ;  /* 0x0000000000288947 */ /* 0x000fea0003800000 */
[C---:B------:R-:W-:Y:S02]  /*0890*/  ISETP.NE.AND P0, PT, R8.reuse, RZ, PT ;  /* 0x000000ff0800720c */ /* 0x040fe40003f05270 */
[----:B------:R-:W-:-:S04]  /*08a0*/  IADD3 R3, PT, PT, R8, -0x1, RZ ;  /* 0xffffffff08037810 */ /* 0x000fc80007ffe0ff */
[----:B------:R-:W-:Y:S02]  /*08b0*/  SEL R8, R34, R3, !P0 ;  /* 0x0000000322087207 */ /* 0x000fe40004000000 */
[----:B------:R-:W0:Y:S03]  /*08c0*/  LDC.64 R2, c[0x0][0x380] ;  /* 0x0000e000ff027b82 */ /* 0x000e260000000a00 */
[----:B------:R-:W-:-:S05]  /*08d0*/  IMAD R0, R8, 0x4, R37 ;  /* 0x0000000408007824 */ /* 0x000fca00078e0225 */
[----:B------:R-:W0:Y:S02]  /*08e0*/  LDS R33, [R0] ;  /* 0x0000000000217984 */ /* 0x000e240000000800 */
[----:B0-----:R-:W-:-:S06]  /*08f0*/  IMAD.WIDE R2, R33, 0x4, R2 ;  /* 0x0000000421027825 */ /* 0x001fcc00078e0202 */
[----:B------:R-:W2:Y:S02]  /*0900*/  LDG.E.CONSTANT R2, desc[UR6][R2.64] ;  /* 0x0000000602027981 */ /* 0x000ea4000c1e9900 */
[----:B--2---:R-:W-:-:S13]  /*0910*/  FSETP.GTU.AND P0, PT, R2, R5, PT ;  /* 0x000000050200720b */ /* 0x004fda0003f0c000 */
[----:B------:R-:W-:Y:S05]  /*0920*/  @!P0 BRA `(.L_x_68) ;  /* 0xfffffffc00cc8947 */ /* 0x000fea000383ffff */
.L_x_67:
[----:B------:R-:W0:Y:S01]  /*0930*/  S2R R3, SR_CgaCtaId ;  /* 0x0000000000037919 */ /* 0x000e220000008800 */
[----:B------:R-:W-:Y:S02]  /*0940*/  MOV R0, 0x400 ;  /* 0x0000040000007802 */ /* 0x000fe40000000f00 */
[-C--:B------:R-:W-:Y:S02]  /*0950*/  ISETP.GE.AND P0, PT, R35, R34.reuse, PT ;  /* 0x000000222300720c */ /* 0x080fe40003f06270 */
[C---:B------:R-:W-:Y:S02]  /*0960*/  ISETP.GE.AND P1, PT, R7.reuse, R34, PT ;  /* 0x000000220700720c */ /* 0x040fe40003f26270 */
[----:B------:R-:W-:-:S04]  /*0970*/  IADD3 R2, PT, PT, R7, 0x1, RZ ;  /* 0x0000000107027810 */ /* 0x000fc80007ffe0ff */
[----:B------:R-:W-:Y:S02]  /*0980*/  SEL R2, R2, RZ, !P1 ;  /* 0x000000ff02027207 */ /* 0x000fe40004800000 */
[----:B0-----:R-:W-:Y:S01]  /*0990*/  LEA R38, R3, R0, 0x18 ;  /* 0x0000000003267211 */ /* 0x001fe200078ec0ff */
[----:B------:R-:W-:-:S04]  /*09a0*/  VIADD R0, R35, 0x1 ;  /* 0x0000000123007836 */ /* 0x000fc80000000000 */
[----:B------:R-:W-:Y:S01]  /*09b0*/  IMAD R36, R35, 0x4, R38 ;  /* 0x0000000423247824 */ /* 0x000fe200078e0226 */
[----:B------:R-:W-:-:S04]  /*09c0*/  SEL R8, R0, RZ, !P0 ;  /* 0x000000ff00087207 */ /* 0x000fc80004000000 */
[-C--:B------:R-:W-:Y:S01]  /*09d0*/  ISETP.NE.AND P0, PT, R8, R7.reuse, PT ;  /* 0x000000070800720c */ /* 0x080fe20003f05270 */
[----:B------:R0:W-:Y:S03]  /*09e0*/  STS [R36], R17 ;  /* 0x0000001124007388 */ /* 0x0001e60000000800 */
[----:B------:R-:W-:Y:S01]  /*09f0*/  SEL R3, R2, R7, !P0 ;  /* 0x0000000702037207 */ /* 0x000fe20004000000 */
[----:B------:R-:W-:-:S03]  /*0a00*/  IMAD.MOV.U32 R7, RZ, RZ, R8 ;  /* 0x000000ffff077224 */ /* 0x000fc600078e0008 */
[----:B------:R-:W-:-:S13]  /*0a10*/  ISETP.NE.AND P0, PT, R3, R8, PT ;  /* 0x000000080300720c */ /* 0x000fda0003f05270 */
[----:B0-----:R-:W-:Y:S05]  /*0a20*/  @!P0 BRA `(.L_x_69) ;  /* 0x0000000000308947 */ /* 0x001fea0003800000 */
.L_x_70:
[----:B------:R-:W-:Y:S01]  /*0a30*/  IMAD R0, R3, 0x4, R38 ;  /* 0x0000000403007824 */ /* 0x000fe200078e0226 */
[----:B------:R-:W-:-:S04]  /*0a40*/  MOV R7, R3 ;  /* 0x0000000300077202 */ /* 0x000fc80000000f00 */
[----:B------:R-:W0:Y:S02]  /*0a50*/  LDS R5, [R0] ;  /* 0x0000000000057984 */ /* 0x000e240000000800 */
[----:B0-----:R-:W-:-:S05]  /*0a60*/  IMAD.IADD R2, R34, 0x1, R5 ;  /* 0x0000000122027824 */ /* 0x001fca00078e0205 */
[----:B------:R-:W-:-:S13]  /*0a70*/  ISETP.GT.AND P0, PT, R2, R17, PT ;  /* 0x000000110200720c */ /* 0x000fda0003f04270 */
[----:B------:R-:W-:Y:S05]  /*0a80*/  @P0 BRA `(.L_x_69) ;  /* 0x0000000000180947 */ /* 0x000fea0003800000 */
[C---:B------:R-:W-:Y:S01]  /*0a90*/  ISETP.GE.AND P0, PT, R3.reuse, R34, PT ;  /* 0x000000220300720c */ /* 0x040fe20003f06270 */
[----:B------:R-:W-:-:S05]  /*0aa0*/  VIADD R3, R3, 0x1 ;  /* 0x0000000103037836 */ /* 0x000fca0000000000 */
[----:B------:R-:W-:-:S04]  /*0ab0*/  SEL R3, R3, RZ, !P0 ;  /* 0x000000ff03037207 */ /* 0x000fc80004000000 */
[----:B------:R-:W-:-:S13]  /*0ac0*/  ISETP.NE.AND P0, PT, R3, R8, PT ;  /* 0x000000080300720c */ /* 0x000fda0003f05270 */
[----:B------:R-:W-:Y:S05]  /*0ad0*/  @P0 BRA `(.L_x_70) ;  /* 0xfffffffc00d40947 */ /* 0x000fea000383ffff */
[----:B------:R-:W-:-:S07]  /*0ae0*/  IMAD.MOV.U32 R7, RZ, RZ, R8 ;  /* 0x000000ffff077224 */ /* 0x000fce00078e0008 */
.L_x_69:
[----:B------:R-:W0:Y:S01]  /*0af0*/  S2R R3, SR_CgaCtaId ;  /* 0x0000000000037919 */ /* 0x000e220000008800 */
[----:B------:R-:W-:-:S04]  /*0b00*/  MOV R0, 0x400 ;  /* 0x0000040000007802 */ /* 0x000fc80000000f00 */
[----:B0-----:R-:W-:Y:S02]  /*0b10*/  LEA R0, R3, R0, 0x18 ;  /* 0x0000000003007211 */ /* 0x001fe400078ec0ff */
[----:B------:R-:W0:Y:S03]  /*0b20*/  LDC.64 R2, c[0x0][0x380] ;  /* 0x0000e000ff027b82 */ /* 0x000e260000000a00 */
[----:B------:R-:W-:-:S05]  /*0b30*/  IMAD R0, R7, 0x4, R0 ;  /* 0x0000000407007824 */ /* 0x000fca00078e0200 */
[----:B------:R-:W0:Y:S02]  /*0b40*/  LDS R5, [R0] ;  /* 0x0000000000057984 */ /* 0x000e240000000800 */
[----:B0-----:R-:W-:-:S05]  /*0b50*/  IMAD.WIDE R2, R5, 0x4, R2 ;  /* 0x0000000405027825 */ /* 0x001fca00078e0202 */
[----:B------:R0:W5:Y:S02]  /*0b60*/  LDG.E.CONSTANT R5, desc[UR6][R2.64] ;  /* 0x0000000602057981 */ /* 0x000164000c1e9900 */
.L_x_72:
[-C--:B------:R-:W-:Y:S02]  /*0b70*/  ISETP.NE.AND P0, PT, R9, R20.reuse, PT ;  /* 0x000000140900720c */ /* 0x080fe40003f05270 */
[----:B------:R-:W-:-:S11]  /*0b80*/  MOV R35, R20 ;  /* 0x0000001400237202 */ /* 0x000fd60000000f00 */
[----:B------:R-:W-:Y:S05]  /*0b90*/  @!P0 BRA `(.L_x_71) ;  /* 0x0000000000288947 */ /* 0x000fea0003800000 */
[C---:B0-----:R-:W-:Y:S01]  /*0ba0*/  VIADD R3, R20.reuse, 0xffffffff ;  /* 0xffffffff14037836 */ /* 0x041fe20000000000 */
[----:B------:R-:W-:-:S04]  /*0bb0*/  ISETP.NE.AND P0, PT, R20, RZ, PT ;  /* 0x000000ff1400720c */ /* 0x000fc80003f05270 */
[----:B------:R-:W-:Y:S02]  /*0bc0*/  SEL R20, R34, R3, !P0 ;  /* 0x0000000322147207 */ /* 0x000fe40004000000 */
[----:B------:R-:W0:Y:S03]  /*0bd0*/  LDC.64 R2, c[0x0][0x388] ;  /* 0x0000e200ff027b82 */ /* 0x000e260000000a00 */
[----:B------:R-:W-:-:S05]  /*0be0*/  IMAD R0, R20, 0x4, R26 ;  /* 0x0000000414007824 */ /* 0x000fca00078e021a */
[----:B------:R-:W0:Y:S02]  /*0bf0*/  LDS R33, [R0] ;  /* 0x0000000000217984 */ /* 0x000e240000000800 */
[----:B0-----:R-:W-:-:S06]  /*0c00*/  IMAD.WIDE R2, R33, 0x4, R2 ;  /* 0x0000000421027825 */ /* 0x001fcc00078e0202 */
[----:B------:R-:W2:Y:S02]  /*0c10*/  LDG.E.CONSTANT R3, desc[UR6][R2.64] ;  /* 0x0000000602037981 */ /* 0x000ea4000c1e9900 */
[----:B--2---:R-:W-:-:S13]  /*0c20*/  FSETP.GE.AND P0, PT, R3, R4, PT ;  /* 0x000000040300720b */ /* 0x004fda0003f06000 */
[----:B------:R-:W-:Y:S05]  /*0c30*/  @P0 BRA `(.L_x_72) ;  /* 0xfffffffc00cc0947 */ /* 0x000fea000383ffff */
.L_x_71:
[C---:B------:R-:W-:Y:S01]  /*0c40*/  VIADD R0, R35.reuse, 0x1 ;  /* 0x0000000123007836 */ /* 0x040fe20000000000 */
[-C--:B------:R-:W-:Y:S01]  /*0c50*/  ISETP.GE.AND P0, PT, R35, R34.reuse, PT ;  /* 0x000000222300720c */ /* 0x080fe20003f06270 */
[C---:B0-----:R-:W-:Y:S01]  /*0c60*/  VIADD R2, R9.reuse, 0x1 ;  /* 0x0000000109027836 */ /* 0x041fe20000000000 */
[----:B------:R-:W-:Y:S02]  /*0c70*/  ISETP.GE.AND P1, PT, R9, R34, PT ;  /* 0x000000220900720c */ /* 0x000fe40003f26270 */
[----:B------:R-:W-:Y:S02]  /*0c80*/  SEL R20, R0, RZ, !P0 ;  /* 0x000000ff00147207 */ /* 0x000fe40004000000 */
[----:B------:R-:W-:Y:S02]  /*0c90*/  LEA R4, R35, R26, 0x2 ;  /* 0x0000001a23047211 */ /* 0x000fe400078e10ff */
[----:B------:R-:W-:Y:S02]  /*0ca0*/  SEL R2, R2, RZ, !P1 ;  /* 0x000000ff02027207 */ /* 0x000fe40004800000 */
[-C--:B------:R-:W-:Y:S01]  /*0cb0*/  ISETP.NE.AND P0, PT, R20, R9.reuse, PT ;  /* 0x000000091400720c */ /* 0x080fe20003f05270 */
[----:B------:R0:W-:Y:S03]  /*0cc0*/  STS [R4], R17 ;  /* 0x0000001104007388 */ /* 0x0001e60000000800 */
[----:B------:R-:W-:Y:S01]  /*0cd0*/  SEL R3, R2, R9, !P0 ;  /* 0x0000000902037207 */ /* 0x000fe20004000000 */
[----:B------:R-:W-:-:S03]  /*0ce0*/  IMAD.MOV.U32 R9, RZ, RZ, R20 ;  /* 0x000000ffff097224 */ /* 0x000fc600078e0014 */
[----:B------:R-:W-:-:S13]  /*0cf0*/  ISETP.NE.AND P0, PT, R3, R20, PT ;  /* 0x000000140300720c */ /* 0x000fda0003f05270 */
[----:B0-----:R-:W-:Y:S05]  /*0d00*/  @!P0 BRA `(.L_x_73) ;  /* 0x0000000000308947 */ /* 0x001fea0003800000 */
.L_x_74:
[----:B------:R-:W-:-:S05]  /*0d10*/  IMAD R0, R3, 0x4, R26 ;  /* 0x0000000403007824 */ /* 0x000fca00078e021a */
[----:B------:R-:W0:Y:S02]  /*0d20*/  LDS R9, [R0] ;  /* 0x0000000000097984 */ /* 0x000e240000000800 */
[----:B0-----:R-:W-:Y:S01]  /*0d30*/  IADD3 R2, PT, PT, R34, R9, RZ ;  /* 0x0000000922027210 */ /* 0x001fe20007ffe0ff */
[----:B------:R-:W-:-:S03]  /*0d40*/  IMAD.MOV.U32 R9, RZ, RZ, R3 ;  /* 0x000000ffff097224 */ /* 0x000fc600078e0003 */
        /* <DEDUP_REMOVED lines=8> */
.L_x_73:
[----:B------:R-:W-:-:S13]  /*0dd0*/  ISETP.GE.AND P0, PT, R17, R30, PT ;  /* 0x0000001e1100720c */ /* 0x000fda0003f06270 */
[----:B------:R-:W-:Y:S05]  /*0de0*/  @!P0 BRA `(.L_x_75) ;  /* 0x00000004007c8947 */ /* 0x000fea0003800000 */
[----:B------:R-:W-:Y:S01]  /*0df0*/  LEA R4, R9, R26, 0x2 ;  /* 0x0000001a09047211 */ /* 0x000fe200078e10ff */
[----:B------:R-:W0:Y:S04]  /*0e00*/  LDC.64 R2, c[0x0][0x388] ;  /* 0x0000e200ff027b82 */ /* 0x000e280000000a00 */
[----:B------:R-:W0:Y:S02]  /*0e10*/  LDS R33, [R4] ;  /* 0x0000000004217984 */ /* 0x000e240000000800 */
[----:B0-----:R-:W-:-:S05]  /*0e20*/  IMAD.WIDE R2, R33, 0x4, R2 ;  /* 0x0000000421027825 */ /* 0x001fca00078e0202 */
[----:B------:R-:W2:Y:S01]  /*0e30*/  LDG.E.CONSTANT R0, desc[UR6][R2.64] ;  /* 0x0000000602007981 */ /* 0x000ea2000c1e9900 */
[CC--:B-----5:R-:W-:Y:S01]  /*0e40*/  FFMA R5, -R32.reuse, R19.reuse, R5 ;  /* 0x0000001320057223 */ /* 0x0e0fe20000000105 */
[----:B--2---:R-:W-:-:S07]  /*0e50*/  FFMA R0, R32, R19, R0 ;  /* 0x0000001320007223 */ /* 0x004fce0000000000 */
.L_x_77:
[----:B------:R-:W-:Y:S01]  /*0e60*/  ISETP.NE.AND P0, PT, R11, R12, PT ;  /* 0x0000000c0b00720c */ /* 0x000fe20003f05270 */
[----:B------:R-:W-:-:S12]  /*0e70*/  IMAD.MOV.U32 R33, RZ, RZ, R12 ;  /* 0x000000ffff217224 */ /* 0x000fd800078e000c */
[----:B------:R-:W-:Y:S05]  /*0e80*/  @!P0 BRA `(.L_x_76) ;  /* 0x00000000001c8947 */ /* 0x000fea0003800000 */
[C---:B------:R-:W-:Y:S01]  /*0e90*/  VIADD R3, R12.reuse, 0xffffffff ;  /* 0xffffffff0c037836 */ /* 0x040fe20000000000 */
[----:B------:R-:W-:-:S04]  /*0ea0*/  ISETP.NE.AND P0, PT, R12, RZ, PT ;  /* 0x000000ff0c00720c */ /* 0x000fc80003f05270 */
[----:B------:R-:W-:-:S05]  /*0eb0*/  SEL R12, R34, R3, !P0 ;  /* 0x00000003220c7207 */ /* 0x000fca0004000000 */
[----:B------:R-:W-:-:S06]  /*0ec0*/  IMAD R2, R12, 0x4, R6 ;  /* 0x000000040c027824 */ /* 0x000fcc00078e0206 */
[----:B------:R-:W0:Y:S02]  /*0ed0*/  LDS R2, [R2] ;  /* 0x0000000002027984 */ /* 0x000e240000000800 */
[----:B0-----:R-:W-:-:S13]  /*0ee0*/  FSETP.GTU.AND P0, PT, R2, R5, PT ;  /* 0x000000050200720b */ /* 0x001fda0003f0c000 */
[----:B------:R-:W-:Y:S05]  /*0ef0*/  @!P0 BRA `(.L_x_77) ;  /* 0xfffffffc00d88947 */ /* 0x000fea000383ffff */
.L_x_76:
[CC--:B------:R-:W-:Y:S01]  /*0f00*/  ISETP.GE.AND P0, PT, R33.reuse, R34.reuse, PT ;  /* 0x000000222100720c */ /* 0x0c0fe20003f06270 */
[C---:B------:R-:W-:Y:S01]  /*0f10*/  IMAD R4, R33.reuse, 0x4, R15 ;  /* 0x0000000421047824 */ /* 0x040fe200078e020f */
[C---:B------:R-:W-:Y:S01]  /*0f20*/  IADD3 R2, PT, PT, R33.reuse, 0x1, RZ ;  /* 0x0000000121027810 */ /* 0x040fe20007ffe0ff */
[----:B------:R-:W-:Y:S01]  /*0f30*/  IMAD R3, R33, 0x4, R6 ;  /* 0x0000000421037824 */ /* 0x000fe200078e0206 */
[C---:B------:R-:W-:Y:S02]  /*0f40*/  ISETP.GE.AND P1, PT, R11.reuse, R34, PT ;  /* 0x000000220b00720c */ /* 0x040fe40003f26270 */
[----:B------:R-:W-:Y:S01]  /*0f50*/  SEL R12, R2, RZ, !P0 ;  /* 0x000000ff020c7207 */ /* 0x000fe20004000000 */
[----:B------:R-:W-:Y:S01]  /*0f60*/  VIADD R2, R11, 0x1 ;  /* 0x000000010b027836 */ /* 0x000fe20000000000 */
[----:B------:R0:W-:Y:S02]  /*0f70*/  STS [R4], R17 ;  /* 0x0000001104007388 */ /* 0x0001e40000000800 */
[----:B------:R-:W-:-:S02]  /*0f80*/  ISETP.NE.AND P0, PT, R12, R11, PT ;  /* 0x0000000b0c00720c */ /* 0x000fc40003f05270 */
[----:B------:R0:W-:Y:S11]  /*0f90*/  STS [R3], R5 ;  /* 0x0000000503007388 */ /* 0x0001f60000000800 */
[----:B------:R-:W-:-:S04]  /*0fa0*/  @!P0 SEL R11, R2, RZ, !P1 ;  /* 0x000000ff020b8207 */ /* 0x000fc80004800000 */
[----:B------:R-:W-:Y:S02]  /*0fb0*/  ISETP.NE.AND P0, PT, R11, R12, PT ;  /* 0x0000000c0b00720c */ /* 0x000fe40003f05270 */
[----:B------:R-:W-:Y:S01]  /*0fc0*/  MOV R2, R11 ;  /* 0x0000000b00027202 */ /* 0x000fe20000000f00 */
[----:B------:R-:W-:-:S10]  /*0fd0*/  IMAD.MOV.U32 R11, RZ, RZ, R12 ;  /* 0x000000ffff0b7224 */ /* 0x000fd400078e000c */
[----:B0-----:R-:W-:Y:S05]  /*0fe0*/  @!P0 BRA `(.L_x_78) ;  /* 0x0000000000308947 */ /* 0x001fea0003800000 */
[----:B------:R-:W-:-:S07]  /*0ff0*/  IMAD.MOV.U32 R11, RZ, RZ, R2 ;  /* 0x000000ffff0b7224 */ /* 0x000fce00078e0002 */
.L_x_79:
[----:B------:R-:W-:-:S05]  /*1000*/  IMAD R2, R11, 0x4, R15 ;  /* 0x000000040b027824 */ /* 0x000fca00078e020f */
[----:B------:R-:W0:Y:S02]  /*1010*/  LDS R3, [R2] ;  /* 0x0000000002037984 */ /* 0x000e240000000800 */
[----:B0-----:R-:W-:-:S04]  /*1020*/  IADD3 R4, PT, PT, R34, R3, RZ ;  /* 0x0000000322047210 */ /* 0x001fc80007ffe0ff */
        /* <DEDUP_REMOVED lines=8> */
.L_x_78:
[----:B------:R-:W-:Y:S01]  /*10b0*/  IMAD R4, R11, 0x4, R6 ;  /* 0x000000040b047824 */ /* 0x000fe200078e0206 */
[----:B------:R-:W0:Y:S01]  /*10c0*/  LDC R33, c[0x0][0x3c4] ;  /* 0x0000f100ff217b82 */ /* 0x000e220000000800 */
[----:B------:R-:W-:-:S03]  /*10d0*/  IMAD.WIDE.U32 R2, R17, 0x4, R24 ;  /* 0x0000000411027825 */ /* 0x000fc600078e0018 */
[----:B------:R-:W1:Y:S01]  /*10e0*/  LDS R5, [R4] ;  /* 0x0000000004057984 */ /* 0x000e620000000800 */
[----:B0-----:R-:W-:-:S03]  /*10f0*/  LEA R33, R33, R6, 0x2 ;  /* 0x0000000621217211 */ /* 0x001fc600078e10ff */
[----:B-1----:R0:W-:Y:S04]  /*1100*/  STG.E desc[UR6][R2.64], R5 ;  /* 0x0000000502007986 */ /* 0x0021e8000c101906 */
.L_x_81:
[----:B------:R-:W-:Y:S01]  /*1110*/  ISETP.NE.AND P0, PT, R13, R16, PT ;  /* 0x000000100d00720c */ /* 0x000fe20003f05270 */
[----:B0-----:R-:W-:-:S12]  /*1120*/  IMAD.MOV.U32 R5, RZ, RZ, R16 ;  /* 0x000000ffff057224 */ /* 0x001fd800078e0010 */
[----:B------:R-:W-:Y:S05]  /*1130*/  @!P0 BRA `(.L_x_80) ;  /* 0x00000000001c8947 */ /* 0x000fea0003800000 */
[C---:B------:R-:W-:Y:S01]  /*1140*/  VIADD R3, R16.reuse, 0xffffffff ;  /* 0xffffffff10037836 */ /* 0x040fe20000000000 */
[----:B------:R-:W-:-:S04]  /*1150*/  ISETP.NE.AND P0, PT, R16, RZ, PT ;  /* 0x000000ff1000720c */ /* 0x000fc80003f05270 */
[----:B------:R-:W-:-:S05]  /*1160*/  SEL R16, R34, R3, !P0 ;  /* 0x0000000322107207 */ /* 0x000fca0004000000 */
[----:B------:R-:W-:-:S05]  /*1170*/  IMAD R2, R16, 0x4, R33 ;  /* 0x0000000410027824 */ /* 0x000fca00078e0221 */
[----:B------:R-:W0:Y:S02]  /*1180*/  LDS R3, [R2] ;  /* 0x0000000002037984 */ /* 0x000e240000000800 */
[----:B0-----:R-:W-:-:S13]  /*1190*/  FSETP.GE.AND P0, PT, R3, R0, PT ;  /* 0x000000000300720b */ /* 0x001fda0003f06000 */
[----:B------:R-:W-:Y:S05]  /*11a0*/  @P0 BRA `(.L_x_81) ;  /* 0xfffffffc00d80947 */ /* 0x000fea000383ffff */
.L_x_80:
[----:B------:R-:W0:Y:S01]  /*11b0*/  LDC R3, c[0x0][0x3c4] ;  /* 0x0000f100ff037b82 */ /* 0x000e220000000800 */
[CC--:B------:R-:W-:Y:S01]  /*11c0*/  ISETP.GE.AND P0, PT, R5.reuse, R34.reuse, PT ;  /* 0x000000220500720c */ /* 0x0c0fe20003f06270 */
[C---:B------:R-:W-:Y:S01]  /*11d0*/  IMAD R4, R5.reuse, 0x4, R10 ;  /* 0x0000000405047824 */ /* 0x040fe200078e020a */
[----:B------:R-:W-:Y:S02]  /*11e0*/  IADD3 R2, PT, PT, R5, 0x1, RZ ;  /* 0x0000000105027810 */ /* 0x000fe40007ffe0ff */
[----:B------:R-:W-:Y:S02]  /*11f0*/  ISETP.GE.AND P1, PT, R13, R34, PT ;  /* 0x000000220d00720c */ /* 0x000fe40003f26270 */
[----:B------:R-:W-:Y:S01]  /*1200*/  SEL R16, R2, RZ, !P0 ;  /* 0x000000ff02107207 */ /* 0x000fe20004000000 */
[----:B------:R1:W-:Y:S03]  /*1210*/  STS [R4], R17 ;  /* 0x0000001104007388 */ /* 0x0003e60000000800 */
[----:B------:R-:W-:Y:S01]  /*1220*/  ISETP.NE.AND P0, PT, R16, R13, PT ;  /* 0x0000000d1000720c */ /* 0x000fe20003f05270 */
[----:B0-----:R-:W-:-:S04]  /*1230*/  IMAD R2, R3, 0x4, R6 ;  /* 0x0000000403027824 */ /* 0x001fc800078e0206 */
[----:B------:R-:W-:Y:S01]  /*1240*/  IMAD R3, R5, 0x4, R2 ;  /* 0x0000000405037824 */ /* 0x000fe200078e0202 */
[----:B------:R-:W-:-:S04]  /*1250*/  IADD3 R2, PT, PT, R13, 0x1, RZ ;  /* 0x000000010d027810 */ /* 0x000fc80007ffe0ff */
[----:B------:R1:W-:Y:S03]  /*1260*/  STS [R3], R0 ;  /* 0x0000000003007388 */ /* 0x0003e60000000800 */
[----:B------:R-:W-:-:S04]  /*1270*/  @!P0 SEL R13, R2, RZ, !P1 ;  /* 0x000000ff020d8207 */ /* 0x000fc80004800000 */
[----:B------:R-:W-:Y:S01]  /*1280*/  ISETP.NE.AND P0, PT, R13, R16, PT ;  /* 0x000000100d00720c */ /* 0x000fe20003f05270 */
[----:B------:R-:W-:Y:S02]  /*1290*/  IMAD.MOV.U32 R2, RZ, RZ, R13 ;  /* 0x000000ffff027224 */ /* 0x000fe400078e000d */
[----:B------:R-:W-:-:S10]  /*12a0*/  IMAD.MOV.U32 R13, RZ, RZ, R16 ;  /* 0x000000ffff0d7224 */ /* 0x000fd400078e0010 */
[----:B-1----:R-:W-:Y:S05]  /*12b0*/  @!P0 BRA `(.L_x_82) ;  /* 0x0000000000308947 */ /* 0x002fea0003800000 */
[----:B------:R-:W-:-:S07]  /*12c0*/  IMAD.MOV.U32 R13, RZ, RZ, R2 ;  /* 0x000000ffff0d7224 */ /* 0x000fce00078e0002 */
.L_x_83:
[----:B------:R-:W-:-:S05]  /*12d0*/  LEA R0, R13, R10, 0x2 ;  /* 0x0000000a0d007211 */ /* 0x000fca00078e10ff */
        /* <DEDUP_REMOVED lines=10> */
.L_x_82:
[----:B------:R-:W0:Y:S02]  /*1380*/  LDC R3, c[0x0][0x3c4] ;  /* 0x0000f100ff037b82 */ /* 0x000e240000000800 */
[----:B0-----:R-:W-:Y:S01]  /*1390*/  LEA R0, R3, R6, 0x2 ;  /* 0x0000000603007211 */ /* 0x001fe200078e10ff */
[----:B------:R-:W-:-:S04]  /*13a0*/  IMAD.WIDE.U32 R2, R17, 0x4, R22 ;  /* 0x0000000411027825 */ /* 0x000fc800078e0016 */
[----:B------:R-:W-:-:S05]  /*13b0*/  IMAD R0, R13, 0x4, R0 ;  /* 0x000000040d007824 */ /* 0x000fca00078e0200 */
[----:B------:R-:W0:Y:S04]  /*13c0*/  LDS R5, [R0] ;  /* 0x0000000000057984 */ /* 0x000e280000000800 */
[----:B0-----:R0:W-:Y:S02]  /*13d0*/  STG.E desc[UR6][R2.64], R5 ;  /* 0x0000000502007986 */ /* 0x0011e4000c101906 */
.L_x_75:
[----:B------:R-:W1:Y:S01]  /*13e0*/  LDCU UR4, c[0x0][0x3a0] ;  /* 0x00007400ff0477ac */ /* 0x000e620008000800 */
[----:B------:R-:W-:-:S04]  /*13f0*/  VIADD R14, R14, 0x1 ;  /* 0x000000010e0e7836 */ /* 0x000fc80000000000 */
[----:B------:R-:W-:-:S05]  /*1400*/  IMAD.IADD R17, R29, 0x1, R14 ;  /* 0x000000011d117824 */ /* 0x000fca00078e020e */
[----:B-1----:R-:W-:-:S13]  /*1410*/  ISETP.NE.AND P0, PT, R17, UR4, PT ;  /* 0x0000000411007c0c */ /* 0x002fda000bf05270 */
[----:B------:R-:W-:Y:S05]  /*1420*/  @!P0 EXIT ;  /* 0x000000000000894d */ /* 0x000fea0003800000 */
[----:B------:R-:W-:Y:S05]  /*1430*/  BRA `(.L_x_84) ;  /* 0xfffffff000787947 */ /* 0x000fea000383ffff */
.L_x_63:
[----:B------:R-:W0:Y:S01]  /*1440*/  LDC R6, c[0x0][0x3a0] ;  /* 0x0000e800ff067b82 */ /* 0x000e220000000800 */
[----:B------:R-:W-:-:S04]  /*1450*/  IADD3 R7, PT, PT, R29, 0x1, RZ ;  /* 0x000000011d077810 */ /* 0x000fc80007ffe0ff */
[----:B0-----:R-:W-:-:S13]  /*1460*/  ISETP.GE.U32.AND P0, PT, R7, R6, PT ;  /* 0x000000060700720c */ /* 0x001fda0003f06070 */
[----:B------:R-:W-:Y:S05]  /*1470*/  @P0 EXIT ;  /* 0x000000000000094d */ /* 0x000fea0003800000 */
[----:B------:R-:W-:Y:S02]  /*1480*/  IADD3 R2, PT, PT, -R29, -0x2, R6 ;  /* 0xfffffffe1d027810 */ /* 0x000fe40007ffe106 */
[----:B------:R-:W-:Y:S02]  /*1490*/  LOP3.LUT R0, RZ, R29, RZ, 0x33, !PT ;  /* 0x0000001dff007212 */ /* 0x000fe400078e33ff */
[----:B------:R-:W-:-:S03]  /*14a0*/  ISETP.GE.U32.AND P0, PT, R2, 0x3, PT ;  /* 0x000000030200780c */ /* 0x000fc60003f06070 */
[----:B------:R-:W-:Y:S02]  /*14b0*/  IMAD.IADD R6, R0, 0x1, R6 ;  /* 0x0000000100067824 */ /* 0x000fe400078e0206 */
[----:B------:R-:W-:-:S03]  /*14c0*/  IMAD.MOV.U32 R0, RZ, RZ, 0x1 ;  /* 0x00000001ff007424 */ /* 0x000fc600078e00ff */
[----:B------:R-:W-:-:S05]  /*14d0*/  LOP3.LUT R5, R6, 0x3, RZ, 0xc0, !PT ;  /* 0x0000000306057812 */ /* 0x000fca00078ec0ff */
[----:B------:R-:W-:Y:S05]  /*14e0*/  @!P0 BRA `(.L_x_85) ;  /* 0x0000000800808947 */ /* 0x000fea0003800000 */
[----:B------:R-:W-:Y:S01]  /*14f0*/  LOP3.LUT R6, R6, 0xfffffffc, RZ, 0xc0, !PT ;  /* 0xfffffffc06067812 */ /* 0x000fe200078ec0ff */
[----:B------:R-:W-:Y:S02]  /*1500*/  HFMA2 R0, -RZ, RZ, 0, 1.1920928955078125e-07 ;  /* 0x00000002ff007431 */ /* 0x000fe400000001ff */
[----:B------:R-:W-:Y:S02]  /*1510*/  VIADD R4, R31, 0xfffffffe ;  /* 0xfffffffe1f047836 */ /* 0x000fe40000000000 */
[----:B------:R-:W-:-:S07]  /*1520*/  IMAD.MOV R6, RZ, RZ, -R6 ;  /* 0x000000ffff067224 */ /* 0x000fce00078e0a06 */
.L_x_98:
[----:B0----5:R-:W0:Y:S01]  /*1530*/  LDC.64 R44, c[0x0][0x380] ;  /* 0x0000e000ff2c7b82 */ /* 0x021e220000000a00 */
[----:B------:R-:W-:-:S07]  /*1540*/  VIADD R7, R29, 0x1 ;  /* 0x000000011d077836 */ /* 0x000fce0000000000 */
[----:B------:R-:W1:Y:S08]  /*1550*/  LDC.64 R42, c[0x0][0x388] ;  /* 0x0000e200ff2a7b82 */ /* 0x000e700000000a00 */
[----:B------:R-:W2:Y:S01]  /*1560*/  LDC.64 R16, c[0x0][0x398] ;  /* 0x0000e600ff107b82 */ /* 0x000ea20000000a00 */
[----:B0-----:R-:W-:-:S05]  /*1570*/  IMAD.WIDE.U32 R44, R7, 0x4, R44 ;  /* 0x00000004072c7825 */ /* 0x001fca00078e002c */
[----:B-----5:R0:W5:Y:S01]  /*1580*/  LDG.E.CONSTANT R9, desc[UR6][R44.64] ;  /* 0x000000062c097981 */ /* 0x020162000c1e9900 */
[----:B-1----:R-:W-:-:S05]  /*1590*/  IMAD.WIDE.U32 R42, R7, 0x4, R42 ;  /* 0x00000004072a7825 */ /* 0x002fca00078e002a */
[----:B------:R0:W5:Y:S01]  /*15a0*/  LDG.E.CONSTANT R11, desc[UR6][R42.64] ;  /* 0x000000062a0b7981 */ /* 0x000162000c1e9900 */
[----:B--2---:R-:W-:-:S05]  /*15b0*/  IMAD.WIDE.U32 R16, R7, 0x4, R16 ;  /* 0x0000000407107825 */ /* 0x004fca00078e0010 */
[----:B------:R0:W5:Y:S01]  /*15c0*/  LDG.E.CONSTANT R3, desc[UR6][R16.64] ;  /* 0x0000000610037981 */ /* 0x000162000c1e9900 */
[----:B------:R-:W-:-:S05]  /*15d0*/  VIADD R2, R0, 0xffffffff ;  /* 0xffffffff00027836 */ /* 0x000fca0000000000 */
[----:B------:R-:W-:Y:S02]  /*15e0*/  ISETP.GE.AND P0, PT, R2, R31, PT ;  /* 0x0000001f0200720c */ /* 0x000fe40003f06270 */
[----:B------:R-:W-:-:S04]  /*15f0*/  IADD3 R6, PT, PT, R6, 0x4, RZ ;  /* 0x0000000406067810 */ /* 0x000fc80007ffe0ff */
[----:B------:R-:W-:-:S07]  /*1600*/  ISETP.NE.AND P5, PT, R6, RZ, PT ;  /* 0x000000ff0600720c */ /* 0x000fce0003fa5270 */
[----:B0-----:R-:W-:Y:S06]  /*1610*/  @P0 BRA `(.L_x_86) ;  /* 0x00000000004c0947 */ /* 0x001fec0003800000 */
[----:B------:R-:W0:Y:S01]  /*1620*/  MUFU.RCP R2, R27 ;  /* 0x0000001b00027308 */ /* 0x000e220000001000 */
[----:B-----5:R-:W-:Y:S01]  /*1630*/  FADD R18, -R18, R3 ;  /* 0x0000000312127221 */ /* 0x020fe20000000100 */
[----:B------:R-:W-:-:S03]  /*1640*/  ISETP.NE.AND P3, PT, R4, RZ, PT ;  /* 0x000000ff0400720c */ /* 0x000fc60003f65270 */
[----:B------:R-:W-:-:S04]  /*1650*/  FADD R10, R18, R21 ;  /* 0x00000015120a7221 */ /* 0x000fc80000000000 */
[----:B------:R-:W1:Y:S01]  /*1660*/  FCHK P0, R10, R27 ;  /* 0x0000001b0a007302 */ /* 0x000e620000000000 */
[----:B------:R-:W-:-:S04]  /*1670*/  FADD R21, R10, -R21 ;  /* 0x800000150a157221 */ /* 0x000fc80000000000 */
[----:B------:R-:W-:Y:S01]  /*1680*/  FADD R18, -R18, R21 ;  /* 0x0000001512127221 */ /* 0x000fe20000000100 */
[----:B------:R-:W-:Y:S02]  /*1690*/  IMAD.MOV.U32 R21, RZ, RZ, R10 ;  /* 0x000000ffff157224 */ /* 0x000fe400078e000a */
        /* <DEDUP_REMOVED lines=9> */
.L_x_87:
[----:B------:R-:W-:Y:S01]  /*1730*/  FSEL R19, R2, R19, !P3 ;  /* 0x0000001302137208 */ /* 0x000fe20005800000 */
[----:B------:R-:W-:Y:S06]  /*1740*/  BRA `(.L_x_88) ;  /* 0x0000000000087947 */ /* 0x000fec0003800000 */
.L_x_86:
[----:B-----5:R-:W-:-:S04]  /*1750*/  FADD R2, R3, -R19 ;  /* 0x8000001303027221 */ /* 0x020fc80000000000 */
[----:B------:R-:W-:-:S07]  /*1760*/  FFMA R19, R2, R28, R19 ;  /* 0x0000001c02137223 */ /* 0x000fce0000000013 */
.L_x_88:
[----:B------:R-:W2:Y:S04]  /*1770*/  LDG.E.CONSTANT R12, desc[UR6][R16.64+0x4] ;  /* 0x00000406100c7981 */ /* 0x000ea8000c1e9900 */
[----:B------:R0:W5:Y:S04]  /*1780*/  LDG.E.CONSTANT R15, desc[UR6][R44.64+0x4] ;  /* 0x000004062c0f7981 */ /* 0x000168000c1e9900 */
[----:B------:R0:W5:Y:S01]  /*1790*/  LDG.E.CONSTANT R13, desc[UR6][R42.64+0x4] ;  /* 0x000004062a0d7981 */ /* 0x000162000c1e9900 */
[----:B------:R-:W-:-:S13]  /*17a0*/  ISETP.GE.AND P0, PT, R7, R30, PT ;  /* 0x0000001e0700720c */ /* 0x000fda0003f06270 */
[----:B------:R-:W-:Y:S01]  /*17b0*/  @P0 FFMA R33, -R32, R19, R9 ;  /* 0x0000001320210223 */ /* 0x000fe20000000109 */
[----:B------:R-:W-:-:S04]  /*17c0*/  @P0 IMAD.WIDE.U32 R2, R7, 0x4, R24 ;  /* 0x0000000407020825 */ /* 0x000fc800078e0018 */
[----:B------:R-:W-:Y:S01]  /*17d0*/  @P0 FFMA R11, R32, R19, R11 ;  /* 0x00000013200b0223 */ /* 0x000fe2000000000b */
[----:B------:R-:W-:Y:S01]  /*17e0*/  @P0 IMAD.WIDE.U32 R8, R7, 0x4, R22 ;  /* 0x0000000407080825 */ /* 0x000fe200078e0016 */
[----:B------:R0:W-:Y:S04]  /*17f0*/  @P0 STG.E desc[UR6][R2.64], R33 ;  /* 0x0000002102000986 */ /* 0x0001e8000c101906 */
[----:B------:R0:W-:Y:S01]  /*1800*/  @P0 STG.E desc[UR6][R8.64], R11 ;  /* 0x0000000b08000986 */ /* 0x0001e2000c101906 */
[----:B------:R-:W-:-:S13]  /*1810*/  ISETP.GE.AND P0, PT, R0, R31, PT ;  /* 0x0000001f0000720c */ /* 0x000fda0003f06270 */
[----:B--2---:R-:W-:-:S04]  /*1820*/  @P0 FADD R10, R12, -R19 ;  /* 0x800000130c0a0221 */ /* 0x004fc80000000000 */
[----:B------:R-:W-:Y:S01]  /*1830*/  @P0 FFMA R7, R10, R28, R19 ;  /* 0x0000001c0a070223 */ /* 0x000fe20000000013 */
[----:B0-----:R-:W-:Y:S06]  /*1840*/  @P0 BRA `(.L_x_89) ;  /* 0x0000000000480947 */ /* 0x001fec0003800000 */
[----:B------:R-:W0:Y:S01]  /*1850*/  MUFU.RCP R2, R27 ;  /* 0x0000001b00027308 */ /* 0x000e220000001000 */
[----:B------:R-:W-:Y:S01]  /*1860*/  FADD R18, -R18, R12 ;  /* 0x0000000c12127221 */ /* 0x000fe20000000100 */
[----:B------:R-:W-:-:S03]  /*1870*/  ISETP.NE.AND P3, PT, R4, 0x1, PT ;  /* 0x000000010400780c */ /* 0x000fc60003f65270 */
        /* <DEDUP_REMOVED lines=12> */
[----:B-----5:R-:W-:Y:S05]  /*1940*/  CALL.REL.NOINC `($__internal_3_$__cuda_sm3x_div_rn_noftz_f32_slowpath) ;  /* 0x0000000c005c7944 */ /* 0x020fea0003c00000 */
.L_x_90:
[----:B------:R-:W-:Y:S02]  /*1950*/  FSEL R7, R2, R19, !P3 ;  /* 0x0000001302077208 */ /* 0x000fe40005800000 */
[----:B------:R-:W-:-:S07]  /*1960*/  MOV R21, R8 ;  /* 0x0000000800157202 */ /* 0x000fce0000000f00 */
.L_x_89:
[----:B------:R-:W2:Y:S04]  /*1970*/  LDG.E.CONSTANT R10, desc[UR6][R16.64+0x8] ;  /* 0x00000806100a7981 */ /* 0x000ea8000c1e9900 */
[----:B------:R0:W5:Y:S04]  /*1980*/  LDG.E.CONSTANT R11, desc[UR6][R44.64+0x8] ;  /* 0x000008062c0b7981 */ /* 0x000168000c1e9900 */
[----:B------:R0:W5:Y:S01]  /*1990*/  LDG.E.CONSTANT R9, desc[UR6][R42.64+0x8] ;  /* 0x000008062a097981 */ /* 0x000162000c1e9900 */
[----:B------:R-:W-:Y:S02]  /*19a0*/  VIADD R3, R29, 0x2 ;  /* 0x000000021d037836 */ /* 0x000fe40000000000 */
[----:B------:R-:W-:-:S03]  /*19b0*/  VIADD R2, R0, 0x1 ;  /* 0x0000000100027836 */ /* 0x000fc60000000000 */
[----:B------:R-:W-:Y:S02]  /*19c0*/  ISETP.GE.AND P0, PT, R3, R30, PT ;  /* 0x0000001e0300720c */ /* 0x000fe40003f06270 */
[----:B------:R-:W-:-:S13]  /*19d0*/  ISETP.GE.AND P1, PT, R2, R31, PT ;  /* 0x0000001f0200720c */ /* 0x000fda0003f26270 */
[----:B--2---:R-:W-:Y:S01]  /*19e0*/  @P1 FADD R8, R10, -R7 ;  /* 0x800000070a081221 */ /* 0x004fe20000000000 */
[----:B0-----:R-:W-:Y:S06]  /*19f0*/  @!P0 BRA `(.L_x_91) ;  /* 0x00000000001c8947 */ /* 0x001fec0003800000 */
[----:B------:R-:W-:Y:S01]  /*1a00*/  IADD3 R33, PT, PT, R29, 0x1, RZ ;  /* 0x000000011d217810 */ /* 0x000fe20007ffe0ff */
[CC--:B-----5:R-:W-:Y:S01]  /*1a10*/  FFMA R15, -R32.reuse, R7.reuse, R15 ;  /* 0x00000007200f7223 */ /* 0x0e0fe2000000010f */
[----:B------:R-:W-:-:S03]  /*1a20*/  FFMA R19, R32, R7, R13 ;  /* 0x0000000720137223 */ /* 0x000fc6000000000d */
[----:B------:R-:W-:-:S04]  /*1a30*/  IMAD.WIDE.U32 R2, R33, 0x4, R24 ;  /* 0x0000000421027825 */ /* 0x000fc800078e0018 */
[----:B------:R-:W-:Y:S01]  /*1a40*/  IMAD.WIDE.U32 R12, R33, 0x4, R22 ;  /* 0x00000004210c7825 */ /* 0x000fe200078e0016 */
[----:B------:R0:W-:Y:S04]  /*1a50*/  STG.E desc[UR6][R2.64+0x4], R15 ;  /* 0x0000040f02007986 */ /* 0x0001e8000c101906 */
[----:B------:R0:W-:Y:S02]  /*1a60*/  STG.E desc[UR6][R12.64+0x4], R19 ;  /* 0x000004130c007986 */ /* 0x0001e4000c101906 */
.L_x_91:
[----:B0----5:R-:W-:Y:S01]  /*1a70*/  @P1 FFMA R13, R8, R28, R7 ;  /* 0x0000001c080d1223 */ /* 0x021fe20000000007 */
[----:B------:R-:W-:Y:S06]  /*1a80*/  @P1 BRA `(.L_x_92) ;  /* 0x0000000000481947 */ /* 0x000fec0003800000 */
        /* <DEDUP_REMOVED lines=16> */
.L_x_93:
[----:B------:R-:W-:Y:S01]  /*1b90*/  FSEL R13, R2, R7, !P3 ;  /* 0x00000007020d7208 */ /* 0x000fe20005800000 */
[----:B------:R-:W-:-:S07]  /*1ba0*/  IMAD.MOV.U32 R21, RZ, RZ, R8 ;  /* 0x000000ffff157224 */ /* 0x000fce00078e0008 */
.L_x_92:
[----:B------:R-:W2:Y:S04]  /*1bb0*/  LDG.E.CONSTANT R16, desc[UR6][R16.64+0xc] ;  /* 0x00000c0610107981 */ /* 0x000ea8000c1e9900 */
[----:B------:R0:W5:Y:S04]  /*1bc0*/  LDG.E.CONSTANT R45, desc[UR6][R44.64+0xc] ;  /* 0x00000c062c2d7981 */ /* 0x000168000c1e9900 */
[----:B------:R0:W5:Y:S01]  /*1bd0*/  LDG.E.CONSTANT R42, desc[UR6][R42.64+0xc] ;  /* 0x00000c062a2a7981 */ /* 0x000162000c1e9900 */
[----:B------:R-:W-:Y:S01]  /*1be0*/  VIADD R3, R29, 0x3 ;  /* 0x000000031d037836 */ /* 0x000fe20000000000 */
[----:B------:R-:W-:-:S04]  /*1bf0*/  IADD3 R2, PT, PT, R0, 0x2, RZ ;  /* 0x0000000200027810 */ /* 0x000fc80007ffe0ff */
[----:B------:R-:W-:Y:S02]  /*1c00*/  ISETP.GE.AND P0, PT, R3, R30, PT ;  /* 0x0000001e0300720c */ /* 0x000fe40003f06270 */
[----:B------:R-:W-:-:S13]  /*1c10*/  ISETP.GE.AND P1, PT, R2, R31, PT ;  /* 0x0000001f0200720c */ /* 0x000fda0003f26270 */
[----:B--2---:R-:W-:Y:S01]  /*1c20*/  @P1 FADD R10, R16, -R13 ;  /* 0x8000000d100a1221 */ /* 0x004fe20000000000 */
[----:B0-----:R-:W-:Y:S06]  /*1c30*/  @!P0 BRA `(.L_x_94) ;  /* 0x00000000001c8947 */ /* 0x001fec0003800000 */
[----:B------:R-:W-:Y:S02]  /*1c40*/  VIADD R15, R29, 0x1 ;  /* 0x000000011d0f7836 */ /* 0x000fe40000000000 */
[CC--:B------:R-:W-:Y:S01]  /*1c50*/  FFMA R11, -R32.reuse, R13.reuse, R11 ;  /* 0x0000000d200b7223 */ /* 0x0c0fe2000000010b */
[----:B------:R-:W-:Y:S01]  /*1c60*/  FFMA R7, R32, R13, R9 ;  /* 0x0000000d20077223 */ /* 0x000fe20000000009 */
[----:B------:R-:W-:-:S04]  /*1c70*/  IMAD.WIDE.U32 R2, R15, 0x4, R24 ;  /* 0x000000040f027825 */ /* 0x000fc800078e0018 */
[----:B------:R-:W-:Y:S01]  /*1c80*/  IMAD.WIDE.U32 R8, R15, 0x4, R22 ;  /* 0x000000040f087825 */ /* 0x000fe200078e0016 */
[----:B------:R0:W-:Y:S04]  /*1c90*/  STG.E desc[UR6][R2.64+0x8], R11 ;  /* 0x0000080b02007986 */ /* 0x0001e8000c101906 */
[----:B------:R0:W-:Y:S02]  /*1ca0*/  STG.E desc[UR6][R8.64+0x8], R7 ;  /* 0x0000080708007986 */ /* 0x0001e4000c101906 */
.L_x_94:
[----:B------:R-:W-:Y:S01]  /*1cb0*/  @P1 FFMA R19, R10, R28, R13 ;  /* 0x0000001c0a131223 */ /* 0x000fe2000000000d */
[----:B------:R-:W-:Y:S06]  /*1cc0*/  @P1 BRA `(.L_x_95) ;  /* 0x0000000000481947 */ /* 0x000fec0003800000 */
[----:B0-----:R-:W0:Y:S01]  /*1cd0*/  MUFU.RCP R2, R27 ;  /* 0x0000001b00027308 */ /* 0x001e220000001000 */
[----:B------:R-:W-:Y:S01]  /*1ce0*/  FADD R18, -R18, R16 ;  /* 0x0000001012127221 */ /* 0x000fe20000000100 */
[----:B------:R-:W-:-:S03]  /*1cf0*/  ISETP.NE.AND P3, PT, R4, 0x3, PT ;  /* 0x000000030400780c */ /* 0x000fc60003f65270 */
        /* <DEDUP_REMOVED lines=14> */
.L_x_96:
[----:B------:R-:W-:-:S07]  /*1de0*/  FSEL R19, R2, R13, !P3 ;  /* 0x0000000d02137208 */ /* 0x000fce0005800000 */
.L_x_95:
[----:B0-----:R-:W-:-:S05]  /*1df0*/  VIADD R7, R29, 0x4 ;  /* 0x000000041d077836 */ /* 0x001fca0000000000 */
[----:B------:R-:W-:-:S13]  /*1e00*/  ISETP.GE.AND P0, PT, R7, R30, PT ;  /* 0x0000001e0700720c */ /* 0x000fda0003f06270 */
[----:B------:R-:W-:Y:S05]  /*1e10*/  @!P0 BRA `(.L_x_97) ;  /* 0x00000000001c8947 */ /* 0x000fea0003800000 */
[----:B------:R-:W-:Y:S01]  /*1e20*/  IADD3 R9, PT, PT, R29, 0x1, RZ ;  /* 0x000000011d097810 */ /* 0x000fe20007ffe0ff */
[CC--:B-----5:R-:W-:Y:S01]  /*1e30*/  FFMA R45, -R32.reuse, R19.reuse, R45 ;  /* 0x00000013202d7223 */ /* 0x0e0fe2000000012d */
[----:B------:R-:W-:-:S03]  /*1e40*/  FFMA R11, R32, R19, R42 ;  /* 0x00000013200b7223 */ /* 0x000fc6000000002a */
[----:B------:R-:W-:-:S04]  /*1e50*/  IMAD.WIDE.U32 R2, R9, 0x4, R24 ;  /* 0x0000000409027825 */ /* 0x000fc800078e0018 */
[----:B------:R-:W-:Y:S01]  /*1e60*/  IMAD.WIDE.U32 R8, R9, 0x4, R22 ;  /* 0x0000000409087825 */ /* 0x000fe200078e0016 */
[----:B------:R0:W-:Y:S04]  /*1e70*/  STG.E desc[UR6][R2.64+0xc], R45 ;  /* 0x00000c2d02007986 */ /* 0x0001e8000c101906 */
[----:B------:R0:W-:Y:S02]  /*1e80*/  STG.E desc[UR6][R8.64+0xc], R11 ;  /* 0x00000c0b08007986 */ /* 0x0001e4000c101906 */
.L_x_97:
[----:B------:R-:W-:Y:S01]  /*1e90*/  VIADD R0, R0, 0x4 ;  /* 0x0000000400007836 */ /* 0x000fe20000000000 */
[----:B------:R-:W-:Y:S01]  /*1ea0*/  MOV R29, R7 ;  /* 0x00000007001d7202 */ /* 0x000fe20000000f00 */
[----:B------:R-:W-:Y:S01]  /*1eb0*/  VIADD R4, R4, 0xfffffffc ;  /* 0xfffffffc04047836 */ /* 0x000fe20000000000 */
[----:B------:R-:W-:Y:S06]  /*1ec0*/  @P5 BRA `(.L_x_98) ;  /* 0xfffffff400985947 */ /* 0x000fec000383ffff */
[----:B------:R-:W-:Y:S02]  /*1ed0*/  VIADD R7, R29, 0x1 ;  /* 0x000000011d077836 */ /* 0x000fe40000000000 */
[----:B------:R-:W-:-:S07]  /*1ee0*/  VIADD R0, R0, 0xffffffff ;  /* 0xffffffff00007836 */ /* 0x000fce0000000000 */
.L_x_85:
[----:B------:R-:W-:-:S13]  /*1ef0*/  ISETP.NE.AND P0, PT, R5, RZ, PT ;  /* 0x000000ff0500720c */ /* 0x000fda0003f05270 */
[----:B------:R-:W-:Y:S05]  /*1f00*/  @!P0 EXIT ;  /* 0x000000000000894d */ /* 0x000fea0003800000 */
[----:B------:R-:W1:Y:S01]  /*1f10*/  S2R R4, SR_CTAID.Y ;  /* 0x0000000000047919 */ /* 0x000e620000002600 */
[----:B0-----:R-:W1:Y:S01]  /*1f20*/  LDC R9, c[0x0][0x3a0] ;  /* 0x0000e800ff097b82 */ /* 0x001e620000000800 */
[----:B------:R-:W0:Y:S01]  /*1f30*/  LDCU.64 UR10, c[0x0][0x398] ;  /* 0x00007300ff0a77ac */ /* 0x000e220008000a00 */
[----:B------:R-:W-:Y:S01]  /*1f40*/  IMAD.WIDE.U32 R2, R7, 0x4, RZ ;  /* 0x0000000407027825 */ /* 0x000fe200078e00ff */
[----:B------:R-:W-:Y:S01]  /*1f50*/  IADD3 R6, PT, PT, -R5, RZ, RZ ;  /* 0x000000ff05067210 */ /* 0x000fe20007ffe1ff */
[----:B------:R-:W2:Y:S02]  /*1f60*/  LDCU.64 UR4, c[0x0][0x3d0] ;  /* 0x00007a00ff0477ac */ /* 0x000ea40008000a00 */
[C---:B------:R-:W-:Y:S02]  /*1f70*/  IMAD.IADD R22, R0.reuse, 0x1, -R31 ;  /* 0x0000000100167824 */ /* 0x040fe400078e0a1f */
[----:B------:R-:W-:Y:S01]  /*1f80*/  VIADD R20, R0, 0x1 ;  /* 0x0000000100147836 */ /* 0x000fe20000000000 */
[----:B------:R-:W3:Y:S01]  /*1f90*/  LDCU.128 UR12, c[0x0][0x380] ;  /* 0x00007000ff0c77ac */ /* 0x000ee20008000c00 */
[----:B------:R-:W4:Y:S01]  /*1fa0*/  LDCU.64 UR8, c[0x0][0x3c8] ;  /* 0x00007900ff0877ac */ /* 0x000f220008000a00 */
[----:B0-----:R-:W-:-:S04]  /*1fb0*/  IADD3 R12, P0, PT, R2, UR10, RZ ;  /* 0x0000000a020c7c10 */ /* 0x001fc8000ff1e0ff */
[C---:B------:R-:W-:Y:S02]  /*1fc0*/  IADD3.X R13, PT, PT, R3.reuse, UR11, RZ, P0, !PT ;  /* 0x0000000b030d7c10 */ /* 0x040fe400087fe4ff */
[C---:B---3--:R-:W-:Y:S02]  /*1fd0*/  IADD3 R14, P2, PT, R2.reuse, UR14, RZ ;  /* 0x0000000e020e7c10 */ /* 0x048fe4000ff5e0ff */
[----:B------:R-:W-:Y:S01]  /*1fe0*/  IADD3 R16, P3, PT, R2, UR12, RZ ;  /* 0x0000000c02107c10 */ /* 0x000fe2000ff7e0ff */
[----:B-1----:R-:W-:Y:S01]  /*1ff0*/  IMAD R9, R4, R9, RZ ;  /* 0x0000000904097224 */ /* 0x002fe200078e02ff */
[C---:B------:R-:W-:Y:S02]  /*2000*/  IADD3.X R15, PT, PT, R3.reuse, UR15, RZ, P2, !PT ;  /* 0x0000000f030f7c10 */ /* 0x040fe400097fe4ff */
[----:B------:R-:W-:Y:S01]  /*2010*/  IADD3.X R17, PT, PT, R3, UR13, RZ, P3, !PT ;  /* 0x0000000d03117c10 */ /* 0x000fe20009ffe4ff */
[----:B------:R-:W-:-:S03]  /*2020*/  IMAD.WIDE.U32 R10, R9, 0x4, R2 ;  /* 0x00000004090a7825 */ /* 0x000fc600078e0002 */
[C---:B--2---:R-:W-:Y:S02]  /*2030*/  IADD3 R8, P0, PT, R10.reuse, UR4, RZ ;  /* 0x000000040a087c10 */ /* 0x044fe4000ff1e0ff */
[----:B----4-:R-:W-:Y:S02]  /*2040*/  IADD3 R10, P1, PT, R10, UR8, RZ ;  /* 0x000000080a0a7c10 */ /* 0x010fe4000ff3e0ff */
[C---:B------:R-:W-:Y:S02]  /*2050*/  IADD3.X R9, PT, PT, R11.reuse, UR5, RZ, P0, !PT ;  /* 0x000000050b097c10 */ /* 0x040fe400087fe4ff */
[----:B------:R-:W-:-:S09]  /*2060*/  IADD3.X R11, PT, PT, R11, UR9, RZ, P1, !PT ;  /* 0x000000090b0b7c10 */ /* 0x000fd20008ffe4ff */
.L_x_101:
[----:B------:R-:W2:Y:S04]  /*2070*/  LDG.E.CONSTANT R3, desc[UR6][R12.64] ;  /* 0x000000060c037981 */ /* 0x000ea8000c1e9900 */
[----:B-----5:R0:W5:Y:S04]  /*2080*/  LDG.E.CONSTANT R5, desc[UR6][R16.64] ;  /* 0x0000000610057981 */ /* 0x020168000c1e9900 */
[----:B------:R0:W5:Y:S01]  /*2090*/  LDG.E.CONSTANT R4, desc[UR6][R14.64] ;  /* 0x000000060e047981 */ /* 0x000162000c1e9900 */
[----:B------:R-:W-:-:S04]  /*20a0*/  IADD3 R0, PT, PT, R20, -0x1, RZ ;  /* 0xffffffff14007810 */ /* 0x000fc80007ffe0ff */
[----:B------:R-:W-:Y:S01]  /*20b0*/  ISETP.GE.AND P0, PT, R0, R31, PT ;  /* 0x0000001f0000720c */ /* 0x000fe20003f06270 */
[----:B------:R-:W-:-:S12]  /*20c0*/  IMAD.MOV.U32 R0, RZ, RZ, R19 ;  /* 0x000000ffff007224 */ /* 0x000fd800078e0013 */
[----:B--2---:R-:W-:-:S04]  /*20d0*/  @P0 FADD R2, R3, -R19 ;  /* 0x8000001303020221 */ /* 0x004fc80000000000 */
[----:B------:R-:W-:Y:S01]  /*20e0*/  @P0 FFMA R19, R2, R28, R19 ;  /* 0x0000001c02130223 */ /* 0x000fe20000000013 */
[----:B0-----:R-:W-:Y:S06]  /*20f0*/  @P0 BRA `(.L_x_99) ;  /* 0x0000000000480947 */ /* 0x001fec0003800000 */
[----:B------:R-:W0:Y:S01]  /*2100*/  MUFU.RCP R2, R27 ;  /* 0x0000001b00027308 */ /* 0x000e220000001000 */
[----:B------:R-:W-:Y:S01]  /*2110*/  FADD R18, -R18, R3 ;  /* 0x0000000312127221 */ /* 0x000fe20000000100 */
[----:B------:R-:W-:-:S03]  /*2120*/  ISETP.NE.AND P3, PT, R22, -0x1, PT ;  /* 0xffffffff1600780c */ /* 0x000fc60003f65270 */
        /* <DEDUP_REMOVED lines=13> */
.L_x_100:
[----:B------:R-:W-:Y:S02]  /*2200*/  FSEL R19, R2, R0, !P3 ;  /* 0x0000000002137208 */ /* 0x000fe40005800000 */
[----:B------:R-:W-:-:S07]  /*2210*/  MOV R21, R24 ;  /* 0x0000001800157202 */ /* 0x000fce0000000f00 */
.L_x_99:
[C---:B------:R-:W-:Y:S01]  /*2220*/  ISETP.GE.AND P0, PT, R7.reuse, R30, PT ;  /* 0x0000001e0700720c */ /* 0x040fe20003f06270 */
[----:B------:R-:W-:Y:S01]  /*2230*/  VIADD R6, R6, 0x1 ;  /* 0x0000000106067836 */ /* 0x000fe20000000000 */
[----:B------:R-:W-:Y:S01]  /*2240*/  IADD3 R12, P3, PT, R12, 0x4, RZ ;  /* 0x000000040c0c7810 */ /* 0x000fe20007f7e0ff */
[----:B------:R-:W-:Y:S01]  /*2250*/  VIADD R22, R22, 0x1 ;  /* 0x0000000116167836 */ /* 0x000fe20000000000 */
[----:B------:R-:W-:Y:S01]  /*2260*/  IADD3 R16, P5, PT, R16, 0x4, RZ ;  /* 0x0000000410107810 */ /* 0x000fe20007fbe0ff */
[----:B------:R-:W-:Y:S01]  /*2270*/  VIADD R7, R7, 0x1 ;  /* 0x0000000107077836 */ /* 0x000fe20000000000 */
[----:B------:R-:W-:Y:S01]  /*2280*/  IADD3 R14, P4, PT, R14, 0x4, RZ ;  /* 0x000000040e0e7810 */ /* 0x000fe20007f9e0ff */
[----:B------:R-:W-:Y:S01]  /*2290*/  IMAD.X R13, RZ, RZ, R13, P3 ;  /* 0x000000ffff0d7224 */ /* 0x000fe200018e060d */
[----:B------:R-:W-:Y:S01]  /*22a0*/  IADD3 R20, PT, PT, R20, 0x1, RZ ;  /* 0x0000000114147810 */ /* 0x000fe20007ffe0ff */
[----:B------:R-:W-:Y:S01]  /*22b0*/  IMAD.X R17, RZ, RZ, R17, P5 ;  /* 0x000000ffff117224 */ /* 0x000fe200028e0611 */
[----:B------:R-:W-:-:S03]  /*22c0*/  IADD3.X R15, PT, PT, RZ, R15, RZ, P4, !PT ;  /* 0x0000000fff0f7210 */ /* 0x000fc600027fe4ff */
[CC--:B-----5:R-:W-:Y:S01]  /*22d0*/  @P0 FFMA R5, -R32.reuse, R19.reuse, R5 ;  /* 0x0000001320050223 */ /* 0x0e0fe20000000105 */
[----:B------:R-:W-:-:S04]  /*22e0*/  @P0 FFMA R3, R32, R19, R4 ;  /* 0x0000001320030223 */ /* 0x000fc80000000004 */
[----:B------:R0:W-:Y:S04]  /*22f0*/  @P0 STG.E desc[UR6][R10.64], R5 ;  /* 0x000000050a000986 */ /* 0x0001e8000c101906 */
[----:B------:R1:W-:Y:S01]  /*2300*/  @P0 STG.E desc[UR6][R8.64], R3 ;  /* 0x0000000308000986 */ /* 0x0003e2000c101906 */
[----:B------:R-:W-:Y:S02]  /*2310*/  ISETP.NE.AND P0, PT, R6, RZ, PT ;  /* 0x000000ff0600720c */ /* 0x000fe40003f05270 */
[----:B0-----:R-:W-:Y:S02]  /*2320*/  IADD3 R10, P2, PT, R10, 0x4, RZ ;  /* 0x000000040a0a7810 */ /* 0x001fe40007f5e0ff */
[----:B-1----:R-:W-:Y:S02]  /*2330*/  IADD3 R8, P1, PT, R8, 0x4, RZ ;  /* 0x0000000408087810 */ /* 0x002fe40007f3e0ff */
[----:B------:R-:W-:-:S03]  /*2340*/  IADD3.X R11, PT, PT, RZ, R11, RZ, P2, !PT ;  /* 0x0000000bff0b7210 */ /* 0x000fc600017fe4ff */
[----:B------:R-:W-:-:S04]  /*2350*/  IMAD.X R9, RZ, RZ, R9, P1 ;  /* 0x000000ffff097224 */ /* 0x000fc800008e0609 */
[----:B------:R-:W-:Y:S05]  /*2360*/  @P0 BRA `(.L_x_101) ;  /* 0xfffffffc00400947 */ /* 0x000fea000383ffff */
[----:B------:R-:W-:Y:S05]  /*2370*/  EXIT ;  /* 0x000000000000794d */ /* 0x000fea0003800000 */
        .weak           $__internal_2_$__cuda_sm20_rcp_rn_f32_slowpath
        .type           $__internal_2_$__cuda_sm20_rcp_rn_f32_slowpath,@function
        .size           $__internal_2_$__cuda_sm20_rcp_rn_f32_slowpath,($__internal_3_$__cuda_sm3x_div_rn_noftz_f32_slowpath - $__internal_2_$__cuda_sm20_rcp_rn_f32_slowpath)
$__internal_2_$__cuda_sm20_rcp_rn_f32_slowpath:
[----:B------:R-:W-:-:S05]  /*2380*/  IMAD.SHL.U32 R0, R27, 0x2, RZ ;  /* 0x000000021b007824 */ /* 0x000fca00078e00ff */
[----:B------:R-:W-:-:S04]  /*2390*/  SHF.R.U32.HI R0, RZ, 0x18, R0 ;  /* 0x00000018ff007819 */ /* 0x000fc80000011600 */
[----:B------:R-:W-:-:S13]  /*23a0*/  ISETP.NE.U32.AND P0, PT, R0, RZ, PT ;  /* 0x000000ff0000720c */ /* 0x000fda0003f05070 */
[----:B------:R-:W-:Y:S05]  /*23b0*/  @P0 BRA `(.L_x_102) ;  /* 0x00000000002c0947 */ /* 0x000fea0003800000 */
[----:B------:R-:W-:-:S05]  /*23c0*/  IMAD.SHL.U32 R0, R27, 0x2, RZ ;  /* 0x000000021b007824 */ /* 0x000fca00078e00ff */
[----:B------:R-:W-:-:S13]  /*23d0*/  ISETP.NE.AND P0, PT, R0, RZ, PT ;  /* 0x000000ff0000720c */ /* 0x000fda0003f05270 */
[----:B------:R0:W1:Y:S01]  /*23e0*/  @!P0 MUFU.RCP R0, R27 ;  /* 0x0000001b00008308 */ /* 0x0000620000001000 */
[----:B------:R-:W-:Y:S05]  /*23f0*/  @!P0 BRA `(.L_x_103) ;  /* 0x0000000000a48947 */ /* 0x000fea0003800000 */
[----:B------:R-:W-:-:S04]  /*2400*/  FFMA R2, R27, 1.84467440737095516160e+19, RZ ;  /* 0x5f8000001b027823 */ /* 0x000fc800000000ff */
[----:B------:R-:W1:Y:S02]  /*2410*/  MUFU.RCP R3, R2 ;  /* 0x0000000200037308 */ /* 0x000e640000001000 */
[----:B-1----:R-:W-:-:S04]  /*2420*/  FFMA R0, R2, R3, -1 ;  /* 0xbf80000002007423 */ /* 0x002fc80000000003 */
[----:B------:R-:W-:-:S04]  /*2430*/  FADD.FTZ R0, -R0, -RZ ;  /* 0x800000ff00007221 */ /* 0x000fc80000010100 */
[----:B------:R-:W-:-:S04]  /*2440*/  FFMA R0, R3, R0, R3 ;  /* 0x0000000003007223 */ /* 0x000fc80000000003 */
[----:B------:R-:W-:Y:S01]  /*2450*/  FFMA R0, R0, 1.84467440737095516160e+19, RZ ;  /* 0x5f80000000007823 */ /* 0x000fe200000000ff */
[----:B------:R-:W-:Y:S06]  /*2460*/  BRA `(.L_x_103) ;  /* 0x0000000000887947 */ /* 0x000fec0003800000 */
.L_x_102:
[----:B------:R-:W-:-:S04]  /*2470*/  IADD3 R2, PT, PT, R0, -0xfd, RZ ;  /* 0xffffff0300027810 */ /* 0x000fc80007ffe0ff */
[----:B------:R-:W-:-:S13]  /*2480*/  ISETP.GT.U32.AND P0, PT, R2, 0x1, PT ;  /* 0x000000010200780c */ /* 0x000fda0003f04070 */
[----:B------:R-:W-:Y:S05]  /*2490*/  @P0 BRA `(.L_x_104) ;  /* 0x0000000000780947 */ /* 0x000fea0003800000 */
[----:B------:R-:W-:Y:S01]  /*24a0*/  LOP3.LUT R3, R27, 0x7fffff, RZ, 0xc0, !PT ;  /* 0x007fffff1b037812 */ /* 0x000fe200078ec0ff */
[----:B------:R-:W-:Y:S02]  /*24b0*/  IMAD.MOV.U32 R9, RZ, RZ, 0x3 ;  /* 0x00000003ff097424 */ /* 0x000fe400078e00ff */
[----:B------:R-:W-:Y:S01]  /*24c0*/  VIADD R0, R0, 0xffffff04 ;  /* 0xffffff0400007836 */ /* 0x000fe20000000000 */
[----:B------:R-:W-:Y:S02]  /*24d0*/  LOP3.LUT R3, R3, 0x3f800000, RZ, 0xfc, !PT ;  /* 0x3f80000003037812 */ /* 0x000fe400078efcff */
[----:B------:R-:W-:Y:S02]  /*24e0*/  SHF.L.U32 R8, R9, R2, RZ ;  /* 0x0000000209087219 */ /* 0x000fe400000006ff */
[----:B------:R-:W0:Y:S02]  /*24f0*/  MUFU.RCP R4, R3 ;  /* 0x0000000300047308 */ /* 0x000e240000001000 */
        /* <DEDUP_REMOVED lines=9> */
[----:B------:R-:W-:Y:S01]  /*2590*/  SHF.R.U32.HI R0, RZ, R0, R5 ;  /* 0x00000000ff007219 */ /* 0x000fe20000011605 */
[----:B------:R-:W-:Y:S01]  /*25a0*/  IMAD.MOV R4, RZ, RZ, -R4 ;  /* 0x000000ffff047224 */ /* 0x000fe200078e0a04 */
[----:B------:R-:W-:-:S04]  /*25b0*/  SHF.R.U32.HI R3, RZ, R2, R3 ;  /* 0x00000002ff037219 */ /* 0x000fc80000011603 */
[----:B------:R-:W-:Y:S02]  /*25c0*/  LOP3.LUT P1, RZ, R4, R2, R5, 0xf8, !PT ;  /* 0x0000000204ff7212 */ /* 0x000fe4000782f805 */
[C---:B------:R-:W-:Y:S02]  /*25d0*/  LOP3.LUT P0, RZ, R3.reuse, 0x1, RZ, 0xc0, !PT ;  /* 0x0000000103ff7812 */ /* 0x040fe4000780c0ff */
[----:B------:R-:W-:-:S04]  /*25e0*/  LOP3.LUT P2, RZ, R3, 0x2, RZ, 0xc0, !PT ;  /* 0x0000000203ff7812 */ /* 0x000fc8000784c0ff */
[----:B------:R-:W-:Y:S02]  /*25f0*/  PLOP3.LUT P0, PT, P0, P1, P2, 0xe0, 0x0 ;  /* 0x000000000000781c */ /* 0x000fe40000703c20 */
[----:B------:R-:W-:Y:S02]  /*2600*/  LOP3.LUT P1, RZ, R27, 0x7fffff, RZ, 0xc0, !PT ;  /* 0x007fffff1bff7812 */ /* 0x000fe4000782c0ff */
[----:B------:R-:W-:-:S04]  /*2610*/  SEL R2, RZ, 0x1, !P0 ;  /* 0x00000001ff027807 */ /* 0x000fc80004000000 */
[----:B------:R-:W-:-:S04]  /*2620*/  IADD3 R2, PT, PT, -R2, RZ, RZ ;  /* 0x000000ff02027210 */ /* 0x000fc80007ffe1ff */
[----:B------:R-:W-:-:S13]  /*2630*/  ISETP.GE.AND P0, PT, R2, RZ, PT ;  /* 0x000000ff0200720c */ /* 0x000fda0003f06270 */
[----:B------:R-:W-:-:S05]  /*2640*/  @!P0 VIADD R0, R0, 0x1 ;  /* 0x0000000100008836 */ /* 0x000fca0000000000 */
[----:B------:R-:W-:-:S04]  /*2650*/  @!P1 SHF.L.U32 R0, R0, 0x1, RZ ;  /* 0x0000000100009819 */ /* 0x000fc800000006ff */
[----:B------:R-:W-:Y:S01]  /*2660*/  LOP3.LUT R0, R0, 0x80000000, R27, 0xf8, !PT ;  /* 0x8000000000007812 */ /* 0x000fe200078ef81b */
[----:B------:R-:W-:Y:S06]  /*2670*/  BRA `(.L_x_103) ;  /* 0x0000000000047947 */ /* 0x000fec0003800000 */
.L_x_104:
[----:B------:R2:W3:Y:S02]  /*2680*/  MUFU.RCP R0, R27 ;  /* 0x0000001b00007308 */ /* 0x0004e40000001000 */
.L_x_103:
[----:B------:R-:W-:Y:S02]  /*2690*/  IMAD.MOV.U32 R2, RZ, RZ, R7 ;  /* 0x000000ffff027224 */ /* 0x000fe400078e0007 */
[----:B------:R-:W-:-:S04]  /*26a0*/  IMAD.MOV.U32 R3, RZ, RZ, 0x0 ;  /* 0x00000000ff037424 */ /* 0x000fc800078e00ff */
[----:B0123--:R-:W-:Y:S05]  /*26b0*/  RET.REL.NODEC R2 `(cksp_batch_f32_pretr) ;  /* 0xffffffd802507950 */ /* 0x00ffea0003c3ffff */
        .weak           $__internal_3_$__cuda_sm3x_div_rn_noftz_f32_slowpath
        .type           $__internal_3_$__cuda_sm3x_div_rn_noftz_f32_slowpath,@function
        .size           $__internal_3_$__cuda_sm3x_div_rn_noftz_f32_slowpath,(.L_x_176 - $__internal_3_$__cuda_sm3x_div_rn_noftz_f32_slowpath)
$__internal_3_$__cuda_sm3x_div_rn_noftz_f32_slowpath:
[--C-:B------:R-:W-:Y:S01]  /*26c0*/  SHF.R.U32.HI R3, RZ, 0x17, R27.reuse ;  /* 0x00000017ff037819 */ /* 0x100fe2000001161b */
[----:B------:R-:W-:Y:S01]  /*26d0*/  IMAD.MOV.U32 R40, RZ, RZ, R27 ;  /* 0x000000ffff287224 */ /* 0x000fe200078e001b */
[----:B------:R-:W-:Y:S02]  /*26e0*/  SHF.R.U32.HI R38, RZ, 0x17, R39 ;  /* 0x00000017ff267819 */ /* 0x000fe40000011627 */
[----:B------:R-:W-:Y:S02]  /*26f0*/  LOP3.LUT R3, R3, 0xff, RZ, 0xc0, !PT ;  /* 0x000000ff03037812 */ /* 0x000fe400078ec0ff */
[----:B------:R-:W-:Y:S02]  /*2700*/  LOP3.LUT R38, R38, 0xff, RZ, 0xc0, !PT ;  /* 0x000000ff26267812 */ /* 0x000fe400078ec0ff */
[----:B------:R-:W-:-:S03]  /*2710*/  IADD3 R2, PT, PT, R3, -0x1, RZ ;  /* 0xffffffff03027810 */ /* 0x000fc60007ffe0ff */
[----:B------:R-:W-:Y:S01]  /*2720*/  VIADD R35, R38, 0xffffffff ;  /* 0xffffffff26237836 */ /* 0x000fe20000000000 */
[----:B------:R-:W-:-:S04]  /*2730*/  ISETP.GT.U32.AND P0, PT, R2, 0xfd, PT ;  /* 0x000000fd0200780c */ /* 0x000fc80003f04070 */
        /* <DEDUP_REMOVED lines=9> */
[----:B------:R-:W-:Y:S02]  /*27d0*/  FSETP.NEU.FTZ.AND P1, PT, |R39|, +INF , PT ;  /* 0x7f8000002700780b */ /* 0x000fe40003f3d200 */
        /* <DEDUP_REMOVED lines=11> */
[----:B------:R-:W-:Y:S02]  /*2890*/  @P0 IMAD.MOV.U32 R33, RZ, RZ, RZ ;  /* 0x000000ffff210224 */ /* 0x000fe400078e00ff */
[----:B------:R-:W-:Y:S01]  /*28a0*/  @!P0 FFMA R39, R39, 1.84467440737095516160e+19, RZ ;  /* 0x5f80000027278823 */ /* 0x000fe200000000ff */
[----:B------:R-:W-:Y:S02]  /*28b0*/  @!P0 IMAD.MOV.U32 R33, RZ, RZ, -0x40 ;  /* 0xffffffc0ff218424 */ /* 0x000fe400078e00ff */
[----:B------:R-:W-:-:S03]  /*28c0*/  @!P1 FFMA R40, R27, 1.84467440737095516160e+19, RZ ;  /* 0x5f8000001b289823 */ /* 0x000fc600000000ff */
[----:B------:R-:W-:-:S07]  /*28d0*/  @!P1 IADD3 R33, PT, PT, R33, 0x40, RZ ;  /* 0x0000004021219810 */ /* 0x000fce0007ffe0ff */
.L_x_105:
[----:B------:R-:W-:Y:S01]  /*28e0*/  LEA R41, R3, 0xc0800000, 0x17 ;  /* 0xc080000003297811 */ /* 0x000fe200078eb8ff */
[----:B------:R-:W-:-:S04]  /*28f0*/  VIADD R38, R38, 0xffffff81 ;  /* 0xffffff8126267836 */ /* 0x000fc80000000000 */
[----:B------:R-:W-:Y:S02]  /*2900*/  IMAD.IADD R41, R40, 0x1, -R41 ;  /* 0x0000000128297824 */ /* 0x000fe400078e0a29 */
[C---:B------:R-:W-:Y:S01]  /*2910*/  IMAD R2, R38.reuse, -0x800000, R39 ;  /* 0xff80000026027824 */ /* 0x040fe200078e0227 */
[----:B------:R-:W-:Y:S01]  /*2920*/  IADD3 R38, PT, PT, R38, 0x7f, -R3 ;  /* 0x0000007f26267810 */ /* 0x000fe20007ffe803 */
[----:B------:R-:W0:Y:S01]  /*2930*/  MUFU.RCP R40, R41 ;  /* 0x0000002900287308 */ /* 0x000e220000001000 */
[----:B------:R-:W-:Y:S02]  /*2940*/  FADD.FTZ R37, -R41, -RZ ;  /* 0x800000ff29257221 */ /* 0x000fe40000010100 */
[----:B------:R-:W-:Y:S02]  /*2950*/  IADD3 R33, PT, PT, R38, R33, RZ ;  /* 0x0000002126217210 */ /* 0x000fe40007ffe0ff */
[----:B0-----:R-:W-:-:S04]  /*2960*/  FFMA R35, R40, R37, 1 ;  /* 0x3f80000028237423 */ /* 0x001fc80000000025 */
[----:B------:R-:W-:-:S04]  /*2970*/  FFMA R35, R40, R35, R40 ;  /* 0x0000002328237223 */ /* 0x000fc80000000028 */
[----:B------:R-:W-:-:S04]  /*2980*/  FFMA R40, R2, R35, RZ ;  /* 0x0000002302287223 */ /* 0x000fc800000000ff */
[----:B------:R-:W-:-:S04]  /*2990*/  FFMA R39, R37, R40, R2 ;  /* 0x0000002825277223 */ /* 0x000fc80000000002 */
[----:B------:R-:W-:-:S04]  /*29a0*/  FFMA R40, R35, R39, R40 ;  /* 0x0000002723287223 */ /* 0x000fc80000000028 */
[----:B------:R-:W-:-:S04]  /*29b0*/  FFMA R37, R37, R40, R2 ;  /* 0x0000002825257223 */ /* 0x000fc80000000002 */
[----:B------:R-:W-:-:S05]  /*29c0*/  FFMA R2, R35, R37, R40 ;  /* 0x0000002523027223 */ /* 0x000fca0000000028 */
[----:B------:R-:W-:-:S04]  /*29d0*/  SHF.R.U32.HI R3, RZ, 0x17, R2 ;  /* 0x00000017ff037819 */ /* 0x000fc80000011602 */
[----:B------:R-:W-:-:S05]  /*29e0*/  LOP3.LUT R38, R3, 0xff, RZ, 0xc0, !PT ;  /* 0x000000ff03267812 */ /* 0x000fca00078ec0ff */
[----:B------:R-:W-:-:S04]  /*29f0*/  IMAD.IADD R3, R38, 0x1, R33 ;  /* 0x0000000126037824 */ /* 0x000fc800078e0221 */
[----:B------:R-:W-:-:S05]  /*2a00*/  VIADD R38, R3, 0xffffffff ;  /* 0xffffffff03267836 */ /* 0x000fca0000000000 */
        /* <DEDUP_REMOVED lines=12> */
[----:B------:R-:W-:Y:S02]  /*2ad0*/  IADD3 R35, PT, PT, R3, 0x20, RZ ;  /* 0x0000002003237810 */ /* 0x000fe40007ffe0ff */
[----:B------:R-:W-:Y:S02]  /*2ae0*/  LOP3.LUT R33, R33, 0x7fffff, RZ, 0xc0, !PT ;  /* 0x007fffff21217812 */ /* 0x000fe400078ec0ff */
[----:B------:R-:W-:Y:S02]  /*2af0*/  ISETP.NE.AND P0, PT, R3, RZ, PT ;  /* 0x000000ff0300720c */ /* 0x000fe40003f05270 */
[----:B------:R-:W-:Y:S02]  /*2b00*/  LOP3.LUT R40, R33, 0x800000, RZ, 0xfc, !PT ;  /* 0x0080000021287812 */ /* 0x000fe400078efcff */
[----:B------:R-:W-:Y:S01]  /*2b10*/  ISETP.NE.AND P1, PT, R3, RZ, PT ;  /* 0x000000ff0300720c */ /* 0x000fe20003f25270 */
[----:B------:R-:W-:Y:S01]  /*2b20*/  IMAD.MOV R3, RZ, RZ, -R3 ;  /* 0x000000ffff037224 */ /* 0x000fe200078e0a03 */
[----:B------:R-:W-:-:S02]  /*2b30*/  SHF.L.U32 R35, R40, R35, RZ ;  /* 0x0000002328237219 */ /* 0x000fc400000006ff */
[----:B------:R-:W-:Y:S02]  /*2b40*/  FSETP.NEU.FTZ.AND P2, PT, R38, R37, PT ;  /* 0x000000252600720b */ /* 0x000fe40003f5d000 */
[----:B------:R-:W-:Y:S02]  /*2b50*/  SEL R3, R3, RZ, P0 ;  /* 0x000000ff03037207 */ /* 0x000fe40000000000 */
[----:B------:R-:W-:Y:S02]  /*2b60*/  ISETP.NE.AND P1, PT, R35, RZ, P1 ;  /* 0x000000ff2300720c */ /* 0x000fe40000f25270 */
[----:B------:R-:W-:Y:S02]  /*2b70*/  SHF.R.U32.HI R40, RZ, R3, R40 ;  /* 0x00000003ff287219 */ /* 0x000fe40000011628 */
[----:B------:R-:W-:Y:S02]  /*2b80*/  PLOP3.LUT P1, PT, P2, P1, PT, 0xf8, 0x8f ;  /* 0x00000000008f781c */ /* 0x000fe40001723f70 */
[----:B------:R-:W-:-:S02]  /*2b90*/  SHF.R.U32.HI R33, RZ, 0x1, R40 ;  /* 0x00000001ff217819 */ /* 0x000fc40000011628 */
[----:B------:R-:W-:-:S04]  /*2ba0*/  SEL R38, RZ, 0x1, !P1 ;  /* 0x00000001ff267807 */ /* 0x000fc80004800000 */
[----:B------:R-:W-:-:S04]  /*2bb0*/  LOP3.LUT R3, R38, 0x1, R33, 0xf8, !PT ;  /* 0x0000000126037812 */ /* 0x000fc800078ef821 */
[----:B------:R-:W-:-:S05]  /*2bc0*/  LOP3.LUT R40, R3, R40, RZ, 0xc0, !PT ;  /* 0x0000002803287212 */ /* 0x000fca00078ec0ff */
[----:B------:R-:W-:-:S05]  /*2bd0*/  IMAD.IADD R33, R33, 0x1, R40 ;  /* 0x0000000121217824 */ /* 0x000fca00078e0228 */
[----:B------:R-:W-:Y:S01]  /*2be0*/  LOP3.LUT R2, R33, R2, RZ, 0xfc, !PT ;  /* 0x0000000221027212 */ /* 0x000fe200078efcff */
[----:B------:R-:W-:Y:S06]  /*2bf0*/  BRA `(.L_x_112) ;  /* 0x0000000000347947 */ /* 0x000fec0003800000 */
.L_x_111:
[----:B------:R-:W-:-:S04]  /*2c00*/  LOP3.LUT R2, R2, 0x80000000, RZ, 0xc0, !PT ;  /* 0x8000000002027812 */ /* 0x000fc800078ec0ff */
[----:B------:R-:W-:Y:S01]  /*2c10*/  LOP3.LUT R2, R2, 0x7f800000, RZ, 0xfc, !PT ;  /* 0x7f80000002027812 */ /* 0x000fe200078efcff */
[----:B------:R-:W-:Y:S06]  /*2c20*/  BRA `(.L_x_112) ;  /* 0x0000000000287947 */ /* 0x000fec0003800000 */
.L_x_110:
[----:B------:R-:W-:Y:S01]  /*2c30*/  LEA R2, R33, R2, 0x17 ;  /* 0x0000000221027211 */ /* 0x000fe200078eb8ff */
[----:B------:R-:W-:Y:S06]  /*2c40*/  BRA `(.L_x_112) ;  /* 0x0000000000207947 */ /* 0x000fec0003800000 */
.L_x_109:
[----:B------:R-:W-:-:S04]  /*2c50*/  LOP3.LUT R39, R40, 0x80000000, R39, 0x48, !PT ;  /* 0x8000000028277812 */ /* 0x000fc800078e4827 */
[----:B------:R-:W-:Y:S01]  /*2c60*/  LOP3.LUT R2, R39, 0x7f800000, RZ, 0xfc, !PT ;  /* 0x7f80000027027812 */ /* 0x000fe200078efcff */
[----:B------:R-:W-:Y:S06]  /*2c70*/  BRA `(.L_x_112) ;  /* 0x0000000000147947 */ /* 0x000fec0003800000 */
.L_x_108:
[----:B------:R-:W-:Y:S01]  /*2c80*/  LOP3.LUT R2, R40, 0x80000000, R39, 0x48, !PT ;  /* 0x8000000028027812 */ /* 0x000fe200078e4827 */
[----:B------:R-:W-:Y:S06]  /*2c90*/  BRA `(.L_x_112) ;  /* 0x00000000000c7947 */ /* 0x000fec0003800000 */
.L_x_107:
[----:B------:R-:W0:Y:S01]  /*2ca0*/  MUFU.RSQ R2, -QNAN ;  /* 0xffc0000000027908 */ /* 0x000e220000001400 */
[----:B------:R-:W-:Y:S05]  /*2cb0*/  BRA `(.L_x_112) ;  /* 0x0000000000047947 */ /* 0x000fea0003800000 */
.L_x_106:
[----:B------:R-:W-:-:S07]  /*2cc0*/  FADD.FTZ R2, R39, R27 ;  /* 0x0000001b27027221 */ /* 0x000fce0000010000 */
.L_x_112:
[----:B------:R-:W-:-:S04]  /*2cd0*/  IMAD.MOV.U32 R37, RZ, RZ, 0x0 ;  /* 0x00000000ff257424 */ /* 0x000fc800078e00ff */
[----:B0-----:R-:W-:Y:S05]  /*2ce0*/  RET.REL.NODEC R36 `(cksp_batch_f32_pretr) ;  /* 0xffffffd024c47950 */ /* 0x001fea0003c3ffff */
.L_x_113:
        /* <DEDUP_REMOVED lines=9> */
.L_x_176:


//--------------------- .text.cksp_batch_f32      --------------------------
	.section	.text.cksp_batch_f32,"ax",@progbits
	.align	128
        .global         cksp_batch_f32
        .type           cksp_batch_f32,@function
        .size           cksp_batch_f32,(.L_x_178 - cksp_batch_f32)
        .other          cksp_batch_f32,@"STO_CUDA_ENTRY STV_DEFAULT"
cksp_batch_f32:
.text.cksp_batch_f32:
[----:B------:R-:W-:Y:S08]  /*0000*/  LDC R1, c[0x0][0x37c] ;  /* 0x0000df00ff017b82 */ /* 0x000ff00000000800 */
[----:B------:R-:W0:Y:S01]  /*0010*/  S2UR UR13, SR_CTAID.Y ;  /* 0x00000000000d79c3 */ /* 0x000e220000002600 */
[----:B------:R-:W0:Y:S01]  /*0020*/  LDCU UR5, c[0x0][0x3b8] ;  /* 0x00007700ff0577ac */ /* 0x000e220008000800 */
[----:B------:R-:W1:Y:S06]  /*0030*/  LDCU UR14, c[0x0][0x398] ;  /* 0x00007300ff0e77ac */ /* 0x000e6c0008000800 */
[----:B------:R-:W2:Y:S01]  /*0040*/  S2UR UR4, SR_CTAID.X ;  /* 0x00000000000479c3 */ /* 0x000ea20000002500 */
[----:B0-----:R-:W-:-:S04]  /*0050*/  UISETP.GE.AND UP0, UPT, UR13, UR5, UPT ;  /* 0x000000050d00728c */ /* 0x001fc8000bf06270 */
[----:B-1----:R-:W-:-:S04]  /*0060*/  UISETP.LT.OR UP0, UPT, UR14, 0x1, UP0 ;  /* 0x000000010e00788c */ /* 0x002fc80008701670 */
[----:B--2---:R-:W-:-:S06]  /*0070*/  UISETP.NE.OR UP0, UPT, UR4, URZ, UP0 ;  /* 0x000000ff0400728c */ /* 0x004fcc0008705670 */
[----:B------:R-:W-:-:S13]  /*0080*/  PLOP3.LUT P0, PT, PT, PT, UP0, 0x80, 0x8 ;  /* 0x000000000008781c */ /* 0x000fda0003f0f008 */
[----:B------:R-:W-:Y:S05]  /*0090*/  @P0 EXIT ;  /* 0x000000000000094d */ /* 0x000fea0003800000 */
[----:B------:R-:W0:Y:S01]  /*00a0*/  LDCU.128 UR8, c[0x0][0x3a0] ;  /* 0x00007400ff0877ac */ /* 0x000e220008000c00 */
[----:B------:R-:W1:Y:S01]  /*00b0*/  LDCU.64 UR6, c[0x0][0x3b0] ;  /* 0x00007600ff0677ac */ /* 0x000e620008000a00 */
[----:B------:R-:W2:Y:S01]  /*00c0*/  LDCU.64 UR20, c[0x0][0x358] ;  /* 0x00006b00ff1477ac */ /* 0x000ea20008000a00 */
[----:B0-----:R-:W-:Y:S02]  /*00d0*/  UIMAD.WIDE.U32 UR4, UR13, 0x4, UR8 ;  /* 0x000000040d0478a5 */ /* 0x001fe4000f8e0008 */
[----:B-1----:R-:W-:-:S04]  /*00e0*/  UIMAD.WIDE.U32 UR6, UR13, 0x4, UR6 ;  /* 0x000000040d0678a5 */ /* 0x002fc8000f8e0006 */
[----:B------:R-:W-:Y:S01]  /*00f0*/  MOV R2, UR4 ;  /* 0x0000000400027c02 */ /* 0x000fe20008000f00 */
[----:B------:R-:W-:Y:S01]  /*0100*/  IMAD.U32 R3, RZ, RZ, UR5 ;  /* 0x00000005ff037e24 */ /* 0x000fe2000f8e00ff */
[----:B------:R-:W-:Y:S01]  /*0110*/  MOV R4, UR6 ;  /* 0x0000000600047c02 */ /* 0x000fe20008000f00 */
[----:B------:R-:W-:-:S03]  /*0120*/  IMAD.U32 R5, RZ, RZ, UR7 ;  /* 0x00000007ff057e24 */ /* 0x000fc6000f8e00ff */
[----:B--2---:R-:W2:Y:S04]  /*0130*/  LDG.E.CONSTANT R2, desc[UR20][R2.64] ;  /* 0x0000001402027981 */ /* 0x004ea8000c1e9900 */
[----:B------:R-:W3:Y:S01]  /*0140*/  LDG.E.CONSTANT R4, desc[UR20][R4.64] ;  /* 0x0000001404047981 */ /* 0x000ee2000c1e9900 */
[----:B--2---:R-:W-:Y:S02]  /*0150*/  R2UR UR22, R2 ;  /* 0x00000000021672ca */ /* 0x004fe400000e0000 */
[----:B---3--:R-:W-:-:S13]  /*0160*/  R2UR UR24, R4 ;  /* 0x00000000041872ca */ /* 0x008fda00000e0000 */
[----:B------:R-:W-:-:S04]  /*0170*/  UISETP.LT.AND UP0, UPT, UR22, UR24, UPT ;  /* 0x000000181600728c */ /* 0x000fc8000bf01270 */
[----:B------:R-:W-:-:S04]  /*0180*/  USEL UR4, UR22, UR24, UP0 ;  /* 0x0000001816047287 */ /* 0x000fc80008000000 */
[----:B------:R-:W-:Y:S02]  /*0190*/  UISETP.GE.AND UP0, UPT, UR4, 0x1, UPT ;  /* 0x000000010400788c */ /* 0x000fe4000bf06270 */
[----:B------:R-:W-:-:S04]  /*01a0*/  UIMAD.WIDE.U32 UR4, UR13, 0x4, UR10 ;  /* 0x000000040d0478a5 */ /* 0x000fc8000f8e000a */
[----:B------:R-:W-:-:S13]  /*01b0*/  PLOP3.LUT P0, PT, PT, PT, UP0, 0x80, 0x8 ;  /* 0x000000000008781c */ /* 0x000fda0003f0f008 */
[----:B------:R-:W-:Y:S05]  /*01c0*/  @!P0 EXIT ;  /* 0x000000000000894d */ /* 0x000fea0003800000 */
[----:B------:R-:W0:Y:S02]  /*01d0*/  LDCU UR12, c[0x0][0x39c] ;  /* 0x00007380ff0c77ac */ /* 0x000e240008000800 */
[----:B0-----:R-:W-:-:S06]  /*01e0*/  UISETP.GE.AND UP0, UPT, UR12, UR14, UPT ;  /* 0x0000000e0c00728c */ /* 0x001fcc000bf06270 */
[----:B------:R-:W-:Y:S01]  /*01f0*/  PLOP3.LUT P0, PT, PT, PT, UP0, 0x80, 0x8 ;  /* 0x000000000008781c */ /* 0x000fe20003f0f008 */
[----:B------:R-:W-:-:S04]  /*0200*/  UISETP.LT.AND UP0, UPT, URZ, UR12, UPT ;  /* 0x0000000cff00728c */ /* 0x000fc8000bf01270 */
[----:B------:R-:W-:-:S08]  /*0210*/  USEL UR12, URZ, UR12, !UP0 ;  /* 0x0000000cff0c7287 */ /* 0x000fd0000c000000 */
[----:B------:R-:W-:Y:S05]  /*0220*/  @P0 EXIT ;  /* 0x000000000000094d */ /* 0x000fea0003800000 */
[----:B------:R-:W-:Y:S01]  /*0230*/  MOV R2, UR4 ;  /* 0x0000000400027c02 */ /* 0x000fe20008000f00 */
[----:B------:R-:W-:-:S05]  /*0240*/  IMAD.U32 R3, RZ, RZ, UR5 ;  /* 0x00000005ff037e24 */ /* 0x000fca000f8e00ff */
[----:B------:R-:W2:Y:S01]  /*0250*/  LDG.E.CONSTANT R2, desc[UR20][R2.64] ;  /* 0x0000001402027981 */ /* 0x000ea2000c1e9900 */
[----:B------:R-:W-:Y:S01]  /*0260*/  UIMAD UR4, UR13, UR14, URZ ;  /* 0x0000000e0d0472a4 */ /* 0x000fe2000f8e02ff */
[----:B------:R-:W-:Y:S01]  /*0270*/  BSSY.RECONVERGENT B0, `(.L_x_114) ;  /* 0x0000015000007945 */ /* 0x000fe20003800200 */
[----:B------:R-:W0:Y:S02]  /*0280*/  S2R R11, SR_TID.X ;  /* 0x00000000000b7919 */ /* 0x000e240000002100 */
[C---:B0-----:R-:W-:Y:S02]  /*0290*/  ISETP.GE.U32.AND P0, PT, R11.reuse, UR14, PT ;  /* 0x0000000e0b007c0c */ /* 0x041fe4000bf06070 */
[----:B------:R-:W-:Y:S02]  /*02a0*/  ISETP.NE.AND P1, PT, R11, RZ, PT ;  /* 0x000000ff0b00720c */ /* 0x000fe40003f25270 */
[----:B--2---:R-:W-:-:S09]  /*02b0*/  R2UR UR23, R2 ;  /* 0x00000000021772ca */ /* 0x004fd200000e0000 */
[----:B------:R-:W-:Y:S06]  /*02c0*/  @P0 BRA `(.L_x_115) ;  /* 0x00000000003c0947 */ /* 0x000fec0003800000 */
[----:B------:R-:W0:Y:S01]  /*02d0*/  LDC.64 R2, c[0x0][0x3c0] ;  /* 0x0000f000ff027b82 */ /* 0x000e220000000a00 */
[----:B------:R-:W-:Y:S01]  /*02e0*/  MOV R7, UR4 ;  /* 0x0000000400077c02 */ /* 0x000fe20008000f00 */
[----:B------:R-:W-:Y:S01]  /*02f0*/  IMAD.U32 R9, RZ, RZ, UR4 ;  /* 0x00000004ff097e24 */ /* 0x000fe2000f8e00ff */
[----:B------:R-:W-:-:S05]  /*0300*/  MOV R13, 0x7fffffff ;  /* 0x7fffffff000d7802 */ /* 0x000fca0000000f00 */
[----:B------:R-:W1:Y:S08]  /*0310*/  LDC.64 R4, c[0x0][0x3c8] ;  /* 0x0000f200ff047b82 */ /* 0x000e700000000a00 */
[----:B------:R-:W2:Y:S01]  /*0320*/  LDC R0, c[0x0][0x360] ;  /* 0x0000d800ff007b82 */ /* 0x000ea20000000800 */
[----:B0-----:R-:W-:-:S04]  /*0330*/  IMAD.WIDE.U32 R2, R7, 0x4, R2 ;  /* 0x0000000407027825 */ /* 0x001fc800078e0002 */
[----:B-1----:R-:W-:-:S07]  /*0340*/  IMAD.WIDE.U32 R4, R9, 0x4, R4 ;  /* 0x0000000409047825 */ /* 0x002fce00078e0004 */
.L_x_116:
[----:B------:R-:W-:-:S04]  /*0350*/  IMAD.WIDE R6, R11, 0x4, R2 ;  /* 0x000000040b067825 */ /* 0x000fc800078e0202 */
[----:B------:R-:W-:Y:S01]  /*0360*/  IMAD.WIDE R8, R11, 0x4, R4 ;  /* 0x000000040b087825 */ /* 0x000fe200078e0204 */
[----:B------:R0:W-:Y:S03]  /*0370*/  STG.E desc[UR20][R6.64], R13 ;  /* 0x0000000d06007986 */ /* 0x0001e6000c101914 */
[----:B--2---:R-:W-:Y:S01]  /*0380*/  IMAD.IADD R11, R0, 0x1, R11 ;  /* 0x00000001000b7824 */ /* 0x004fe200078e020b */
[----:B------:R0:W-:Y:S04]  /*0390*/  STG.E desc[UR20][R8.64], R13 ;  /* 0x0000000d08007986 */ /* 0x0001e8000c101914 */
[----:B------:R-:W-:-:S13]  /*03a0*/  ISETP.GE.AND P0, PT, R11, UR14, PT ;  /* 0x0000000e0b007c0c */ /* 0x000fda000bf06270 */
[----:B0-----:R-:W-:Y:S05]  /*03b0*/  @!P0 BRA `(.L_x_116) ;  /* 0xfffffffc00e48947 */ /* 0x001fea000383ffff */
.L_x_115:
[----:B------:R-:W-:Y:S05]  /*03c0*/  BSYNC.RECONVERGENT B0 ;  /* 0x0000000000007941 */ /* 0x000fea0003800200 */
.L_x_114:
[----:B------:R-:W-:Y:S06]  /*03d0*/  BAR.SYNC.DEFER_BLOCKING 0x0 ;  /* 0x0000000000007b1d */ /* 0x000fec0000010000 */
[----:B------:R-:W-:Y:S05]  /*03e0*/  @P1 EXIT ;  /* 0x000000000000194d */ /* 0x000fea0003800000 */
[----:B------:R-:W-:Y:S01]  /*03f0*/  I2FP.F32.U32 R3, UR22 ;  /* 0x0000001600037c45 */ /* 0x000fe20008201000 */
[----:B------:R-:W-:-:S03]  /*0400*/  UIADD3 UR10, UPT, UPT, UR24, UR12, UR22 ;  /* 0x0000000c180a7290 */ /* 0x000fc6000fffe016 */
[----:B------:R-:W-:Y:S01]  /*0410*/  IADD3 R0, PT, PT, R3, 0x1800000, RZ ;  /* 0x0180000003007810 */ /* 0x000fe20007ffe0ff */
[----:B------:R-:W-:-:S03]  /*0420*/  UIADD3 UR10, UPT, UPT, UR10, -0x1, URZ ;  /* 0xffffffff0a0a7890 */ /* 0x000fc6000fffe0ff */
[----:B------:R-:W-:-:S04]  /*0430*/  LOP3.LUT R0, R0, 0x7f800000, RZ, 0xc0, !PT ;  /* 0x7f80000000007812 */ /* 0x000fc800078ec0ff */
[----:B------:R-:W-:-:S13]  /*0440*/  ISETP.GT.U32.AND P0, PT, R0, 0x1ffffff, PT ;  /* 0x01ffffff0000780c */ /* 0x000fda0003f04070 */
[----:B------:R-:W-:Y:S05]  /*0450*/  @P0 BRA `(.L_x_117) ;  /* 0x0000000000100947 */ /* 0x000fea0003800000 */
[----:B------:R-:W-:-:S07]  /*0460*/  MOV R2, 0x480 ;  /* 0x0000048000027802 */ /* 0x000fce0000000f00 */
[----:B------:R-:W-:Y:S05]  /*0470*/  CALL.REL.NOINC `($__internal_4_$__cuda_sm20_rcp_rn_f32_slowpath) ;  /* 0x0000002400b07944 */ /* 0x000fea0003c00000 */
[----:B------:R-:W-:Y:S01]  /*0480*/  UMOV UR11, UR5 ;  /* 0x00000005000b7c82 */ /* 0x000fe20008000000 */
[----:B------:R-:W-:Y:S05]  /*0490*/  BRA `(.L_x_118) ;  /* 0x0000000000147947 */ /* 0x000fea0003800000 */
.L_x_117:
[----:B------:R-:W0:Y:S02]  /*04a0*/  MUFU.RCP R0, R3 ;  /* 0x0000000300007308 */ /* 0x000e240000001000 */
[----:B0-----:R-:W-:-:S04]  /*04b0*/  FFMA R2, R3, R0, -1 ;  /* 0xbf80000003027423 */ /* 0x001fc80000000000 */
[----:B------:R-:W-:-:S04]  /*04c0*/  FADD.FTZ R5, -R2, -RZ ;  /* 0x800000ff02057221 */ /* 0x000fc80000010100 */
[----:B------:R-:W-:-:S05]  /*04d0*/  FFMA R5, R0, R5, R0 ;  /* 0x0000000500057223 */ /* 0x000fca0000000000 */
[----:B------:R-:W-:-:S15]  /*04e0*/  R2UR UR11, R5 ;  /* 0x00000000050b72ca */ /* 0x000fde00000e0000 */
.L_x_118:
[----:B------:R-:W0:Y:S02]  /*04f0*/  LDCU.128 UR16, c[0x0][0x380] ;  /* 0x00007000ff1077ac */ /* 0x000e240008000c00 */
[----:B0-----:R-:W-:Y:S02]  /*0500*/  UIMAD.WIDE.U32 UR6, UR12, 0x4, UR16 ;  /* 0x000000040c0678a5 */ /* 0x001fe4000f8e0010 */
[----:B------:R-:W-:-:S04]  /*0510*/  UIMAD.WIDE.U32 UR8, UR12, 0x4, UR18 ;  /* 0x000000040c0878a5 */ /* 0x000fc8000f8e0012 */
[----:B------:R-:W-:Y:S01]  /*0520*/  IMAD.U32 R8, RZ, RZ, UR6 ;  /* 0x00000006ff087e24 */ /* 0x000fe2000f8e00ff */
[----:B------:R-:W-:Y:S01]  /*0530*/  MOV R9, UR7 ;  /* 0x0000000700097c02 */ /* 0x000fe20008000f00 */
[----:B------:R-:W-:Y:S01]  /*0540*/  IMAD.U32 R10, RZ, RZ, UR8 ;  /* 0x00000008ff0a7e24 */ /* 0x000fe2000f8e00ff */
[----:B------:R-:W-:-:S03]  /*0550*/  MOV R11, UR9 ;  /* 0x00000009000b7c02 */ /* 0x000fc60008000f00 */
[----:B------:R-:W2:Y:S04]  /*0560*/  LDG.E.CONSTANT R8, desc[UR20][R8.64] ;  /* 0x0000001408087981 */ /* 0x000ea8000c1e9900 */
[----:B------:R-:W2:Y:S01]  /*0570*/  LDG.E.CONSTANT R11, desc[UR20][R10.64] ;  /* 0x000000140a0b7981 */ /* 0x000ea2000c1e9900 */
[----:B------:R-:W-:-:S06]  /*0580*/  UISETP.NE.AND UP0, UPT, UR22, 0x1, UPT ;  /* 0x000000011600788c */ /* 0x000fcc000bf05270 */
[----:B------:R-:W-:Y:S01]  /*0590*/  PLOP3.LUT P0, PT, PT, PT, UP0, 0x80, 0x8 ;  /* 0x000000000008781c */ /* 0x000fe20003f0f008 */
[----:B------:R-:W-:Y:S01]  /*05a0*/  UISETP.GE.U32.AND UP0, UPT, UR24, 0x2, UPT ;  /* 0x000000021800788c */ /* 0x000fe2000bf06070 */
[----:B--2---:R-:W-:-:S04]  /*05b0*/  FADD R7, R8, -R11 ;  /* 0x8000000b08077221 */ /* 0x004fc80000000000 */
[----:B------:R-:W-:Y:S01]  /*05c0*/  FADD R4, RZ, R7 ;  /* 0x00000007ff047221 */ /* 0x000fe20000000000 */
[----:B------:R-:W-:-:S03]  /*05d0*/  FSEL R5, R7, RZ, !P0 ;  /* 0x000000ff07057208 */ /* 0x000fc60004000000 */
[----:B------:R-:W-:Y:S01]  /*05e0*/  FADD R6, -R7, R4 ;  /* 0x0000000407067221 */ /* 0x000fe20000000100 */
[----:B------:R-:W-:Y:S06]  /*05f0*/  BRA.U !UP0, `(.L_x_119) ;  /* 0x0000001108287547 */ /* 0x000fec000b800000 */
[----:B------:R-:W0:Y:S01]  /*0600*/  S2UR UR6, SR_CgaCtaId ;  /* 0x00000000000679c3 */ /* 0x000e220000008800 */
[----:B------:R-:W1:Y:S01]  /*0610*/  LDCU UR7, c[0x0][0x398] ;  /* 0x00007300ff0777ac */ /* 0x000e620008000800 */
[----:B------:R-:W-:Y:S01]  /*0620*/  IMAD.U32 R0, RZ, RZ, UR12 ;  /* 0x0000000cff007e24 */ /* 0x000fe2000f8e00ff */
        /* <DEDUP_REMOVED lines=11> */
[----:B------:R-:W1:Y:S01]  /*06e0*/  LDCU.64 UR4, c[0x0][0x390] ;  /* 0x00007200ff0477ac */ /* 0x000e620008000a00 */
[----:B------:R-:W-:Y:S02]  /*06f0*/  ULEA UR19, UR13, UR18, 0x2 ;  /* 0x000000120d137291 */ /* 0x000fe4000f8e10ff */
[----:B-1----:R-:W-:-:S06]  /*0700*/  UIMAD.WIDE.U32 UR4, UR12, 0x4, UR4 ;  /* 0x000000040c0478a5 */ /* 0x002fcc000f8e0004 */
[----:B------:R-:W-:Y:S01]  /*0710*/  IMAD.U32 R8, RZ, RZ, UR4 ;  /* 0x00000004ff087e24 */ /* 0x000fe2000f8e00ff */
[----:B------:R-:W-:Y:S01]  /*0720*/  MOV R9, UR5 ;  /* 0x0000000500097c02 */ /* 0x000fe20008000f00 */
[----:B------:R-:W-:-:S04]  /*0730*/  ULEA UR25, UR13, UR19, 0x2 ;  /* 0x000000130d197291 */ /* 0x000fc8000f8e10ff */
[----:B------:R1:W5:Y:S01]  /*0740*/  LDG.E.CONSTANT R11, desc[UR20][R8.64] ;  /* 0x00000014080b7981 */ /* 0x000362000c1e9900 */
[----:B------:R-:W-:Y:S01]  /*0750*/  IMAD.U32 R12, RZ, RZ, UR8 ;  /* 0x00000008ff0c7e24 */ /* 0x000fe2000f8e00ff */
[----:B------:R-:W-:Y:S01]  /*0760*/  UMOV UR9, URZ ;  /* 0x000000ff00097c82 */ /* 0x000fe20008000000 */
[----:B------:R-:W-:Y:S01]  /*0770*/  UMOV UR4, URZ ;  /* 0x000000ff00047c82 */ /* 0x000fe20008000000 */
[----:B------:R-:W-:Y:S01]  /*0780*/  UMOV UR6, URZ ;  /* 0x000000ff00067c82 */ /* 0x000fe20008000000 */
[----:B------:R-:W-:Y:S01]  /*0790*/  ULEA UR13, UR13, UR25, 0x2 ;  /* 0x000000190d0d7291 */ /* 0x000fe2000f8e10ff */
[----:B------:R-:W-:Y:S01]  /*07a0*/  UMOV UR5, URZ ;  /* 0x000000ff00057c82 */ /* 0x000fe20008000000 */
[----:B------:R-:W-:Y:S01]  /*07b0*/  UMOV UR14, 0x1 ;  /* 0x00000001000e7882 */ /* 0x000fe20000000000 */
[----:B------:R-:W-:Y:S01]  /*07c0*/  UMOV UR7, URZ ;  /* 0x000000ff00077c82 */ /* 0x000fe20008000000 */
[----:B-1----:R-:W-:Y:S01]  /*07d0*/  HFMA2 R9, -RZ, RZ, 0, 5.9604644775390625e-08 ;  /* 0x00000001ff097431 */ /* 0x002fe200000001ff */
[----:B------:R-:W-:Y:S01]  /*07e0*/  UMOV UR15, 0x1 ;  /* 0x00000001000f7882 */ /* 0x000fe20000000000 */
[----:B------:R-:W-:-:S06]  /*07f0*/  UMOV UR8, URZ ;  /* 0x000000ff00087c82 */ /* 0x000fcc0008000000 */
.L_x_140:
[----:B-1----:R-:W1:Y:S08]  /*0800*/  LDC.64 R14, c[0x0][0x380] ;  /* 0x0000e000ff0e7b82 */ /* 0x002e700000000a00 */
[----:B--2---:R-:W2:Y:S08]  /*0810*/  LDC.64 R16, c[0x0][0x388] ;  /* 0x0000e200ff107b82 */ /* 0x004eb00000000a00 */
[----:B0-----:R-:W3:Y:S01]  /*0820*/  LDC.64 R18, c[0x0][0x390] ;  /* 0x0000e400ff127b82 */ /* 0x001ee20000000a00 */
[----:B-1----:R-:W-:-:S05]  /*0830*/  IMAD.WIDE.U32 R14, R12, 0x4, R14 ;  /* 0x000000040c0e7825 */ /* 0x002fca00078e000e */
[----:B------:R-:W4:Y:S01]  /*0840*/  LDG.E.CONSTANT R10, desc[UR20][R14.64] ;  /* 0x000000140e0a7981 */ /* 0x000f22000c1e9900 */
[----:B--2---:R-:W-:-:S05]  /*0850*/  IMAD.WIDE.U32 R16, R12, 0x4, R16 ;  /* 0x000000040c107825 */ /* 0x004fca00078e0010 */
[----:B------:R-:W0:Y:S01]  /*0860*/  LDG.E.CONSTANT R7, desc[UR20][R16.64] ;  /* 0x0000001410077981 */ /* 0x000e22000c1e9900 */
[----:B---3--:R-:W-:Y:S01]  /*0870*/  IMAD.WIDE.U32 R18, R12, 0x4, R18 ;  /* 0x000000040c127825 */ /* 0x008fe200078e0012 */
[----:B------:R-:W-:-:S03]  /*0880*/  ISETP.GE.AND P0, PT, R9, UR22, PT ;  /* 0x0000001609007c0c */ /* 0x000fc6000bf06270 */
[C-C-:B----45:R-:W-:Y:S01]  /*0890*/  FADD R13, R10.reuse, -R11.reuse ;  /* 0x8000000b0a0d7221 */ /* 0x170fe20000000000 */
[----:B0-----:R-:W-:Y:S02]  /*08a0*/  FADD R2, R7, -R11 ;  /* 0x8000000b07027221 */ /* 0x001fe40000000000 */
[----:B------:R0:W5:Y:S01]  /*08b0*/  LDG.E.CONSTANT R11, desc[UR20][R18.64] ;  /* 0x00000014120b7981 */ /* 0x000162000c1e9900 */
[----:B------:R-:W-:-:S05]  /*08c0*/  FADD R0, R10, -R7 ;  /* 0x800000070a007221 */ /* 0x000fca0000000000 */
[----:B------:R-:W-:Y:S01]  /*08d0*/  FMNMX3 R0, |R13|, |R2|, R0, !PT ;  /* 0x400000020d007276 */ /* 0x000fe20007800200 */
[----:B------:R-:W-:Y:S06]  /*08e0*/  @P0 BRA `(.L_x_120) ;  /* 0x0000000000500947 */ /* 0x000fec0003800000 */
[----:B------:R-:W1:Y:S01]  /*08f0*/  MUFU.RCP R15, R3 ;  /* 0x00000003000f7308 */ /* 0x000e620000001000 */
[----:B------:R-:W-:Y:S01]  /*0900*/  FADD R13, -R6, R0 ;  /* 0x00000000060d7221 */ /* 0x000fe20000000100 */
[----:B------:R-:W-:-:S03]  /*0910*/  UIADD3 UR16, UPT, UPT, UR22, -0x1, URZ ;  /* 0xffffffff16107890 */ /* 0x000fc6000fffe0ff */
[----:B------:R-:W-:-:S03]  /*0920*/  FADD R8, R4, R13 ;  /* 0x0000000d04087221 */ /* 0x000fc60000000000 */
[----:B------:R-:W-:Y:S01]  /*0930*/  ISETP.NE.AND P2, PT, R9, UR16, PT ;  /* 0x0000001009007c0c */ /* 0x000fe2000bf45270 */
[----:B------:R-:W2:Y:S01]  /*0940*/  FCHK P0, R8, R3 ;  /* 0x0000000308007302 */ /* 0x000ea20000000000 */
[----:B------:R-:W-:-:S04]  /*0950*/  FADD R6, -R4, R8 ;  /* 0x0000000804067221 */ /* 0x000fc80000000100 */
[----:B------:R-:W-:Y:S01]  /*0960*/  FADD R6, -R13, R6 ;  /* 0x000000060d067221 */ /* 0x000fe20000000100 */
[----:B-1----:R-:W-:-:S04]  /*0970*/  FFMA R0, -R3, R15, 1 ;  /* 0x3f80000003007423 */ /* 0x002fc8000000010f */
[----:B------:R-:W-:-:S04]  /*0980*/  FFMA R15, R15, R0, R15 ;  /* 0x000000000f0f7223 */ /* 0x000fc8000000000f */
[----:B------:R-:W-:-:S04]  /*0990*/  FFMA R0, R8, R15, RZ ;  /* 0x0000000f08007223 */ /* 0x000fc800000000ff */
[----:B------:R-:W-:-:S04]  /*09a0*/  FFMA R2, -R3, R0, R8 ;  /* 0x0000000003027223 */ /* 0x000fc80000000108 */
[----:B------:R-:W-:Y:S01]  /*09b0*/  FFMA R0, R15, R2, R0 ;  /* 0x000000020f007223 */ /* 0x000fe20000000000 */
[----:B--2---:R-:W-:Y:S06]  /*09c0*/  @!P0 BRA `(.L_x_121) ;  /* 0x00000000000c8947 */ /* 0x004fec0003800000 */
[----:B0-----:R-:W-:Y:S01]  /*09d0*/  IMAD.MOV.U32 R18, RZ, RZ, R8 ;  /* 0x000000ffff127224 */ /* 0x001fe200078e0008 */
[----:B------:R-:W-:-:S07]  /*09e0*/  MOV R2, 0xa00 ;  /* 0x00000a0000027802 */ /* 0x000fce0000000f00 */
[----:B-----5:R-:W-:Y:S05]  /*09f0*/  CALL.REL.NOINC `($__internal_5_$__cuda_sm3x_div_rn_noftz_f32_slowpath) ;  /* 0x0000002400307944 */ /* 0x020fea0003c00000 */
.L_x_121:
[----:B------:R-:W-:Y:S02]  /*0a00*/  FSEL R5, R0, R5, !P2 ;  /* 0x0000000500057208 */ /* 0x000fe40005000000 */
[----:B------:R-:W-:Y:S01]  /*0a10*/  MOV R4, R8 ;  /* 0x0000000800047202 */ /* 0x000fe20000000f00 */
[----:B------:R-:W-:Y:S06]  /*0a20*/  BRA `(.L_x_122) ;  /* 0x0000000000087947 */ /* 0x000fec0003800000 */
.L_x_120:
[----:B------:R-:W-:-:S04]  /*0a30*/  FADD R0, R0, -R5 ;  /* 0x8000000500007221 */ /* 0x000fc80000000000 */
[----:B------:R-:W-:-:S07]  /*0a40*/  FFMA R5, R0, UR11, R5 ;  /* 0x0000000b00057c23 */ /* 0x000fce0008000005 */
.L_x_122:
[----:B------:R-:W1:Y:S01]  /*0a50*/  S2UR UR17, SR_CgaCtaId ;  /* 0x00000000001179c3 */ /* 0x000e620000008800 */
[----:B------:R-:W-:-:S07]  /*0a60*/  UMOV UR16, 0x400 ;  /* 0x0000040000107882 */ /* 0x000fce0000000000 */
[----:B------:R-:W2:Y:S01]  /*0a70*/  LDC.64 R16, c[0x0][0x380] ;  /* 0x0000e000ff107b82 */ /* 0x000ea20000000a00 */
[----:B-1----:R-:W-:-:S12]  /*0a80*/  ULEA UR17, UR17, UR16, 0x18 ;  /* 0x0000001011117291 */ /* 0x002fd8000f8ec0ff */
.L_x_124:
[----:B------:R-:W-:Y:S02]  /*0a90*/  UISETP.NE.AND UP0, UPT, UR8, UR15, UPT ;  /* 0x0000000f0800728c */ /* 0x000fe4000bf05270 */
[----:B------:R-:W-:-:S07]  /*0aa0*/  UMOV UR16, UR15 ;  /* 0x0000000f00107c82 */ /* 0x000fce0008000000 */
[----:B------:R-:W-:Y:S05]  /*0ab0*/  BRA.U !UP0, `(.L_x_123) ;  /* 0x0000000108247547 */ /* 0x000fea000b800000 */
[----:B------:R-:W-:Y:S02]  /*0ac0*/  UISETP.NE.AND UP0, UPT, UR15, URZ, UPT ;  /* 0x000000ff0f00728c */ /* 0x000fe4000bf05270 */
[----:B------:R-:W-:-:S04]  /*0ad0*/  UIADD3 UR15, UPT, UPT, UR15, -0x1, URZ ;  /* 0xffffffff0f0f7890 */ /* 0x000fc8000fffe0ff */
[----:B------:R-:W-:-:S04]  /*0ae0*/  USEL UR15, UR24, UR15, !UP0 ;  /* 0x0000000f180f7287 */ /* 0x000fc8000c000000 */
[----:B------:R-:W-:-:S09]  /*0af0*/  ULEA UR26, UR15, UR17, 0x2 ;  /* 0x000000110f1a7291 */ /* 0x000fd2000f8e10ff */
[----:B------:R-:W2:Y:S02]  /*0b00*/  LDS R15, [UR26] ;  /* 0x0000001aff0f7984 */ /* 0x000ea40008000800 */
[----:B--2---:R-:W-:-:S06]  /*0b10*/  IMAD.WIDE R14, R15, 0x4, R16 ;  /* 0x000000040f0e7825 */ /* 0x004fcc00078e0210 */
[----:B------:R-:W2:Y:S02]  /*0b20*/  LDG.E.CONSTANT R15, desc[UR20][R14.64] ;  /* 0x000000140e0f7981 */ /* 0x000ea4000c1e9900 */
[----:B--2---:R-:W-:-:S13]  /*0b30*/  FSETP.GTU.AND P0, PT, R15, R10, PT ;  /* 0x0000000a0f00720b */ /* 0x004fda0003f0c000 */
[----:B------:R-:W-:Y:S05]  /*0b40*/  @!P0 BRA `(.L_x_124) ;  /* 0xfffffffc00d08947 */ /* 0x000fea000383ffff */
.L_x_123:
[----:B------:R-:W1:Y:S01]  /*0b50*/  S2UR UR17, SR_CgaCtaId ;  /* 0x00000000001179c3 */ /* 0x000e620000008800 */
[----:B------:R-:W-:Y:S01]  /*0b60*/  UMOV UR15, 0x400 ;  /* 0x00000400000f7882 */ /* 0x000fe20000000000 */
[----:B------:R-:W-:Y:S02]  /*0b70*/  UISETP.GE.AND UP0, UPT, UR16, UR24, UPT ;  /* 0x000000181000728c */ /* 0x000fe4000bf06270 */
[----:B------:R-:W-:Y:S02]  /*0b80*/  UISETP.GE.AND UP1, UPT, UR8, UR24, UPT ;  /* 0x000000180800728c */ /* 0x000fe4000bf26270 */
[----:B-1----:R-:W-:Y:S02]  /*0b90*/  ULEA UR17, UR17, UR15, 0x18 ;  /* 0x0000000f11117291 */ /* 0x002fe4000f8ec0ff */
        /* <DEDUP_REMOVED lines=10> */
[----:B-1----:R-:W-:Y:S05]  /*0c40*/  BRA.U !UP0, `(.L_x_125) ;  /* 0x0000000108307547 */ /* 0x002fea000b800000 */
.L_x_126:
[----:B------:R-:W-:-:S09]  /*0c50*/  ULEA UR8, UR16, UR17, 0x2 ;  /* 0x0000001110087291 */ /* 0x000fd2000f8e10ff */
[----:B------:R-:W1:Y:S01]  /*0c60*/  LDS R0, [UR8] ;  /* 0x00000008ff007984 */ /* 0x000e620008000800 */
[----:B------:R-:W-:Y:S01]  /*0c70*/  UMOV UR8, UR16 ;  /* 0x0000001000087c82 */ /* 0x000fe20008000000 */
[----:B-1----:R-:W-:-:S05]  /*0c80*/  VIADD R13, R0, UR24 ;  /* 0x00000018000d7c36 */ /* 0x002fca0008000000 */
        /* <DEDUP_REMOVED lines=8> */
.L_x_125:
[----:B------:R-:W-:Y:S01]  /*0d10*/  ULEA UR16, UR8, UR17, 0x2 ;  /* 0x0000001108107291 */ /* 0x000fe2000f8e10ff */
[----:B------:R-:W1:Y:S08]  /*0d20*/  LDC.64 R14, c[0x0][0x380] ;  /* 0x0000e000ff0e7b82 */ /* 0x000e700000000a00 */
[----:B------:R-:W1:Y:S01]  /*0d30*/  LDS R13, [UR16] ;  /* 0x00000010ff0d7984 */ /* 0x000e620008000800 */
[----:B--2---:R-:W2:Y:S01]  /*0d40*/  LDC.64 R16, c[0x0][0x388] ;  /* 0x0000e200ff107b82 */ /* 0x004ea20000000a00 */
[----:B-1----:R-:W-:-:S05]  /*0d50*/  IMAD.WIDE R14, R13, 0x4, R14 ;  /* 0x000000040d0e7825 */ /* 0x002fca00078e020e */
[----:B------:R1:W5:Y:S02]  /*0d60*/  LDG.E.CONSTANT R2, desc[UR20][R14.64] ;  /* 0x000000140e027981 */ /* 0x000364000c1e9900 */
.L_x_128:
[----:B------:R-:W-:Y:S02]  /*0d70*/  UISETP.NE.AND UP0, UPT, UR7, UR14, UPT ;  /* 0x0000000e0700728c */ /* 0x000fe4000bf05270 */
[----:B------:R-:W-:-:S07]  /*0d80*/  UMOV UR16, UR14 ;  /* 0x0000000e00107c82 */ /* 0x000fce0008000000 */
[----:B------:R-:W-:Y:S05]  /*0d90*/  BRA.U !UP0, `(.L_x_127) ;  /* 0x0000000108247547 */ /* 0x000fea000b800000 */
[----:B------:R-:W-:Y:S02]  /*0da0*/  UISETP.NE.AND UP0, UPT, UR14, URZ, UPT ;  /* 0x000000ff0e00728c */ /* 0x000fe4000bf05270 */
[----:B------:R-:W-:-:S04]  /*0db0*/  UIADD3 UR14, UPT, UPT, UR14, -0x1, URZ ;  /* 0xffffffff0e0e7890 */ /* 0x000fc8000fffe0ff */
[----:B------:R-:W-:-:S04]  /*0dc0*/  USEL UR14, UR24, UR14, !UP0 ;  /* 0x0000000e180e7287 */ /* 0x000fc8000c000000 */
[----:B------:R-:W-:-:S09]  /*0dd0*/  ULEA UR17, UR14, UR18, 0x2 ;  /* 0x000000120e117291 */ /* 0x000fd2000f8e10ff */
[----:B-1----:R-:W2:Y:S02]  /*0de0*/  LDS R15, [UR17] ;  /* 0x00000011ff0f7984 */ /* 0x002ea40008000800 */
[----:B--2---:R-:W-:-:S06]  /*0df0*/  IMAD.WIDE R14, R15, 0x4, R16 ;  /* 0x000000040f0e7825 */ /* 0x004fcc00078e0210 */
[----:B------:R-:W2:Y:S02]  /*0e00*/  LDG.E.CONSTANT R14, desc[UR20][R14.64] ;  /* 0x000000140e0e7981 */ /* 0x000ea4000c1e9900 */
[----:B--2---:R-:W-:-:S13]  /*0e10*/  FSETP.GE.AND P0, PT, R14, R7, PT ;  /* 0x000000070e00720b */ /* 0x004fda0003f06000 */
[----:B------:R-:W-:Y:S05]  /*0e20*/  @P0 BRA `(.L_x_128) ;  /* 0xfffffffc00d00947 */ /* 0x000fea000383ffff */
.L_x_127:
[----:B------:R-:W-:Y:S02]  /*0e30*/  ULEA UR17, UR16, UR18, 0x2 ;  /* 0x0000001210117291 */ /* 0x000fe4000f8e10ff */
[----:B------:R-:W-:Y:S02]  /*0e40*/  UISETP.GE.AND UP0, UPT, UR16, UR24, UPT ;  /* 0x000000181000728c */ /* 0x000fe4000bf06270 */
[----:B------:R-:W-:Y:S02]  /*0e50*/  UIADD3 UR14, UPT, UPT, UR16, 0x1, URZ ;  /* 0x00000001100e7890 */ /* 0x000fe4000fffe0ff */
[----:B------:R-:W-:Y:S02]  /*0e60*/  UISETP.GE.AND UP1, UPT, UR7, UR24, UPT ;  /* 0x000000180700728c */ /* 0x000fe4000bf26270 */
[----:B------:R-:W-:Y:S01]  /*0e70*/  UIADD3 UR16, UPT, UPT, UR7, 0x1, URZ ;  /* 0x0000000107107890 */ /* 0x000fe2000fffe0ff */
[----:B------:R3:W-:Y:S01]  /*0e80*/  STS [UR17], R12 ;  /* 0x0000000cff007988 */ /* 0x0007e20008000811 */
[----:B------:R-:W-:-:S02]  /*0e90*/  USEL UR14, UR14, URZ, !UP0 ;  /* 0x000000ff0e0e7287 */ /* 0x000fc4000c000000 */
[----:B------:R-:W-:Y:S02]  /*0ea0*/  USEL UR16, UR16, URZ, !UP1 ;  /* 0x000000ff10107287 */ /* 0x000fe4000c800000 */
[----:B------:R-:W-:-:S04]  /*0eb0*/  UISETP.NE.AND UP0, UPT, UR14, UR7, UPT ;  /* 0x000000070e00728c */ /* 0x000fc8000bf05270 */
[----:B------:R-:W-:-:S03]  /*0ec0*/  USEL UR16, UR16, UR7, !UP0 ;  /* 0x0000000710107287 */ /* 0x000fc6000c000000 */
[----:B------:R-:W-:Y:S01]  /*0ed0*/  UMOV UR7, UR14 ;  /* 0x0000000e00077c82 */ /* 0x000fe20008000000 */
[----:B------:R-:W-:-:S09]  /*0ee0*/  UISETP.NE.AND UP0, UPT, UR16, UR14, UPT ;  /* 0x0000000e1000728c */ /* 0x000fd2000bf05270 */
[----:B---3--:R-:W-:Y:S05]  /*0ef0*/  BRA.U !UP0, `(.L_x_129) ;  /* 0x0000000108307547 */ /* 0x008fea000b800000 */
.L_x_130:
[----:B------:R-:W-:-:S09]  /*0f00*/  ULEA UR7, UR16, UR18, 0x2 ;  /* 0x0000001210077291 */ /* 0x000fd2000f8e10ff */
[----:B------:R-:W3:Y:S01]  /*0f10*/  LDS R0, [UR7] ;  /* 0x00000007ff007984 */ /* 0x000ee20008000800 */
[----:B------:R-:W-:Y:S01]  /*0f20*/  UMOV UR7, UR16 ;  /* 0x0000001000077c82 */ /* 0x000fe20008000000 */
[----:B---3--:R-:W-:-:S04]  /*0f30*/  IADD3 R7, PT, PT, R0, UR24, RZ ;  /* 0x0000001800077c10 */ /* 0x008fc8000fffe0ff */
        /* <DEDUP_REMOVED lines=8> */
.L_x_129:
[----:B------:R-:W-:-:S13]  /*0fc0*/  ISETP.GE.AND P0, PT, R12, UR10, PT ;  /* 0x0000000a0c007c0c */ /* 0x000fda000bf06270 */
[----:B------:R-:W-:Y:S05]  /*0fd0*/  @!P0 BRA `(.L_x_131) ;  /* 0x0000000400988947 */ /* 0x000fea0003800000 */
[----:B------:R-:W-:Y:S01]  /*0fe0*/  ULEA UR16, UR7, UR18, 0x2 ;  /* 0x0000001207107291 */ /* 0x000fe2000f8e10ff */
[----:B-1----:R-:W1:Y:S08]  /*0ff0*/  LDC.64 R14, c[0x0][0x388] ;  /* 0x0000e200ff0e7b82 */ /* 0x002e700000000a00 */
[----:B------:R-:W1:Y:S02]  /*1000*/  LDS R7, [UR16] ;  /* 0x00000010ff077984 */ /* 0x000e640008000800 */
[----:B-1----:R-:W-:-:S06]  /*1010*/  IMAD.WIDE R14, R7, 0x4, R14 ;  /* 0x00000004070e7825 */ /* 0x002fcc00078e020e */
[----:B------:R-:W3:Y:S01]  /*1020*/  LDG.E.CONSTANT R14, desc[UR20][R14.64] ;  /* 0x000000140e0e7981 */ /* 0x000ee2000c1e9900 */
[C---:B-----5:R-:W-:Y:S01]  /*1030*/  FFMA R7, R5.reuse, -UR23, R2 ;  /* 0x8000001705077c23 */ /* 0x060fe20008000002 */
[----:B---3--:R-:W-:-:S07]  /*1040*/  FFMA R13, R5, UR23, R14 ;  /* 0x00000017050d7c23 */ /* 0x008fce000800000e */
.L_x_133:
[----:B------:R-:W-:Y:S02]  /*1050*/  UISETP.NE.AND UP0, UPT, UR5, UR6, UPT ;  /* 0x000000060500728c */ /* 0x000fe4000bf05270 */
[----:B------:R-:W-:-:S07]  /*1060*/  UMOV UR16, UR6 ;  /* 0x0000000600107c82 */ /* 0x000fce0008000000 */
[----:B------:R-:W-:Y:S05]  /*1070*/  BRA.U !UP0, `(.L_x_132) ;  /* 0x00000001081c7547 */ /* 0x000fea000b800000 */
[----:B------:R-:W-:Y:S02]  /*1080*/  UISETP.NE.AND UP0, UPT, UR6, URZ, UPT ;  /* 0x000000ff0600728c */ /* 0x000fe4000bf05270 */
[----:B------:R-:W-:-:S04]  /*1090*/  UIADD3 UR6, UPT, UPT, UR6, -0x1, URZ ;  /* 0xffffffff06067890 */ /* 0x000fc8000fffe0ff */
[----:B------:R-:W-:-:S04]  /*10a0*/  USEL UR6, UR24, UR6, !UP0 ;  /* 0x0000000618067287 */ /* 0x000fc8000c000000 */
[----:B------:R-:W-:-:S09]  /*10b0*/  ULEA UR17, UR6, UR13, 0x2 ;  /* 0x0000000d06117291 */ /* 0x000fd2000f8e10ff */
[----:B------:R-:W1:Y:S02]  /*10c0*/  LDS R0, [UR17] ;  /* 0x00000011ff007984 */ /* 0x000e640008000800 */
[----:B-1----:R-:W-:-:S13]  /*10d0*/  FSETP.GTU.AND P0, PT, R0, R7, PT ;  /* 0x000000070000720b */ /* 0x002fda0003f0c000 */
[----:B------:R-:W-:Y:S05]  /*10e0*/  @!P0 BRA `(.L_x_133) ;  /* 0xfffffffc00d88947 */ /* 0x000fea000383ffff */
.L_x_132:
[----:B------:R-:W-:Y:S02]  /*10f0*/  UISETP.GE.AND UP0, UPT, UR16, UR24, UPT ;  /* 0x000000181000728c */ /* 0x000fe4000bf06270 */
[----:B------:R-:W-:Y:S02]  /*1100*/  UIADD3 UR6, UPT, UPT, UR16, 0x1, URZ ;  /* 0x0000000110067890 */ /* 0x000fe4000fffe0ff */
[----:B------:R-:W-:Y:S02]  /*1110*/  ULEA UR17, UR16, UR19, 0x2 ;  /* 0x0000001310117291 */ /* 0x000fe4000f8e10ff */
[----:B------:R-:W-:Y:S02]  /*1120*/  USEL UR6, UR6, URZ, !UP0 ;  /* 0x000000ff06067287 */ /* 0x000fe4000c000000 */
[----:B------:R-:W-:Y:S02]  /*1130*/  ULEA UR16, UR16, UR13, 0x2 ;  /* 0x0000000d10107291 */ /* 0x000fe4000f8e10ff */
[----:B------:R-:W-:-:S02]  /*1140*/  UISETP.NE.AND UP0, UPT, UR6, UR5, UPT ;  /* 0x000000050600728c */ /* 0x000fc4000bf05270 */
[----:B------:R-:W-:Y:S01]  /*1150*/  UISETP.GE.AND UP1, UPT, UR5, UR24, UPT ;  /* 0x000000180500728c */ /* 0x000fe2000bf26270 */
[----:B------:R1:W-:Y:S04]  /*1160*/  STS [UR17], R12 ;  /* 0x0000000cff007988 */ /* 0x0003e80008000811 */
[----:B------:R1:W-:Y:S01]  /*1170*/  STS [UR16], R7 ;  /* 0x00000007ff007988 */ /* 0x0003e20008000810 */
[----:B------:R-:W-:-:S04]  /*1180*/  UIADD3 UR16, UPT, UPT, UR5, 0x1, URZ ;  /* 0x0000000105107890 */ /* 0x000fc8000fffe0ff */
[----:B------:R-:W-:-:S04]  /*1190*/  @!UP0 USEL UR5, UR16, URZ, !UP1 ;  /* 0x000000ff10058287 */ /* 0x000fc8000c800000 */
[----:B------:R-:W-:-:S03]  /*11a0*/  UISETP.NE.AND UP0, UPT, UR5, UR6, UPT ;  /* 0x000000060500728c */ /* 0x000fc6000bf05270 */
[----:B------:R-:W-:Y:S01]  /*11b0*/  UMOV UR16, UR5 ;  /* 0x0000000500107c82 */ /* 0x000fe20008000000 */
[----:B------:R-:W-:-:S05]  /*11c0*/  UMOV UR5, UR6 ;  /* 0x0000000600057c82 */ /* 0x000fca0008000000 */
[----:B-1----:R-:W-:Y:S05]  /*11d0*/  BRA.U !UP0, `(.L_x_134) ;  /* 0x0000000108307547 */ /* 0x002fea000b800000 */
[----:B------:R-:W-:-:S05]  /*11e0*/  UMOV UR5, UR16 ;  /* 0x0000001000057c82 */ /* 0x000fca0008000000 */
.L_x_135:
[----:B------:R-:W-:-:S09]  /*11f0*/  ULEA UR16, UR5, UR19, 0x2 ;  /* 0x0000001305107291 */ /* 0x000fd2000f8e10ff */
[----:B------:R-:W1:Y:S02]  /*1200*/  LDS R0, [UR16] ;  /* 0x00000010ff007984 */ /* 0x000e640008000800 */
        /* <DEDUP_REMOVED lines=9> */
.L_x_134:
[----:B------:R-:W-:Y:S01]  /*12a0*/  ULEA UR16, UR5, UR13, 0x2 ;  /* 0x0000000d05107291 */ /* 0x000fe2000f8e10ff */
[----:B------:R-:W1:Y:S01]  /*12b0*/  S2R R0, SR_CTAID.Y ;  /* 0x0000000000007919 */ /* 0x000e620000002600 */
[----:B--2---:R-:W1:Y:S07]  /*12c0*/  LDC R17, c[0x0][0x398] ;  /* 0x0000e600ff117b82 */ /* 0x004e6e0000000800 */
[----:B------:R-:W2:Y:S01]  /*12d0*/  LDS R7, [UR16] ;  /* 0x00000010ff077984 */ /* 0x000ea20008000800 */
[----:B------:R-:W3:Y:S01]  /*12e0*/  LDC.64 R14, c[0x0][0x3c0] ;  /* 0x0000f000ff0e7b82 */ /* 0x000ee20000000a00 */
[----:B------:R-:W4:Y:S02]  /*12f0*/  LDCU UR16, c[0x0][0x3bc] ;  /* 0x00007780ff1077ac */ /* 0x000f240008000800 */
[----:B----4-:R-:W-:Y:S01]  /*1300*/  ULEA UR16, UR16, UR13, 0x2 ;  /* 0x0000000d10107291 */ /* 0x010fe2000f8e10ff */
[----:B-1----:R-:W-:-:S04]  /*1310*/  IMAD R17, R0, R17, RZ ;  /* 0x0000001100117224 */ /* 0x002fc800078e02ff */
[----:B---3--:R-:W-:-:S04]  /*1320*/  IMAD.WIDE.U32 R14, R17, 0x4, R14 ;  /* 0x00000004110e7825 */ /* 0x008fc800078e000e */
[----:B------:R-:W-:-:S05]  /*1330*/  IMAD.WIDE.U32 R14, R12, 0x4, R14 ;  /* 0x000000040c0e7825 */ /* 0x000fca00078e000e */
[----:B--2---:R1:W-:Y:S02]  /*1340*/  STG.E desc[UR20][R14.64], R7 ;  /* 0x000000070e007986 */ /* 0x0043e4000c101914 */
.L_x_137:
        /* <DEDUP_REMOVED lines=8> */
[----:B--2---:R-:W-:-:S13]  /*13d0*/  FSETP.GE.AND P0, PT, R0, R13, PT ;  /* 0x0000000d0000720b */ /* 0x004fda0003f06000 */
[----:B------:R-:W-:Y:S05]  /*13e0*/  @P0 BRA `(.L_x_137) ;  /* 0xfffffffc00d80947 */ /* 0x000fea000383ffff */
.L_x_136:
[----:B------:R-:W2:Y:S01]  /*13f0*/  LDCU UR9, c[0x0][0x3bc] ;  /* 0x00007780ff0977ac */ /* 0x000ea20008000800 */
[----:B------:R-:W-:Y:S02]  /*1400*/  UISETP.GE.AND UP0, UPT, UR17, UR24, UPT ;  /* 0x000000181100728c */ /* 0x000fe4000bf06270 */
[----:B------:R-:W-:Y:S02]  /*1410*/  ULEA UR26, UR17, UR25, 0x2 ;  /* 0x00000019111a7291 */ /* 0x000fe4000f8e10ff */
[----:B------:R-:W-:-:S07]  /*1420*/  UISETP.GE.AND UP1, UPT, UR4, UR24, UPT ;  /* 0x000000180400728c */ /* 0x000fce000bf26270 */
[----:B------:R3:W-:Y:S01]  /*1430*/  STS [UR26], R12 ;  /* 0x0000000cff007988 */ /* 0x0007e2000800081a */
[----:B--2---:R-:W-:Y:S02]  /*1440*/  ULEA UR16, UR9, UR13, 0x2 ;  /* 0x0000000d09107291 */ /* 0x004fe4000f8e10ff */
[----:B------:R-:W-:Y:S02]  /*1450*/  UIADD3 UR9, UPT, UPT, UR17, 0x1, URZ ;  /* 0x0000000111097890 */ /* 0x000fe4000fffe0ff */
[----:B------:R-:W-:Y:S02]  /*1460*/  ULEA UR16, UR17, UR16, 0x2 ;  /* 0x0000001011107291 */ /* 0x000fe4000f8e10ff */
[----:B------:R-:W-:-:S04]  /*1470*/  USEL UR9, UR9, URZ, !UP0 ;  /* 0x000000ff09097287 */ /* 0x000fc8000c000000 */
[----:B------:R-:W-:-:S03]  /*1480*/  UISETP.NE.AND UP0, UPT, UR9, UR4, UPT ;  /* 0x000000040900728c */ /* 0x000fc6000bf05270 */
[----:B------:R3:W-:Y:S01]  /*1490*/  STS [UR16], R13 ;  /* 0x0000000dff007988 */ /* 0x0007e20008000810 */
[----:B------:R-:W-:-:S07]  /*14a0*/  UIADD3 UR16, UPT, UPT, UR4, 0x1, URZ ;  /* 0x0000000104107890 */ /* 0x000fce000fffe0ff */
[----:B------:R-:W-:-:S04]  /*14b0*/  @!UP0 USEL UR4, UR16, URZ, !UP1 ;  /* 0x000000ff10048287 */ /* 0x000fc8000c800000 */
[----:B------:R-:W-:-:S03]  /*14c0*/  UISETP.NE.AND UP0, UPT, UR4, UR9, UPT ;  /* 0x000000090400728c */ /* 0x000fc6000bf05270 */
[----:B------:R-:W-:Y:S01]  /*14d0*/  UMOV UR16, UR4 ;  /* 0x0000000400107c82 */ /* 0x000fe20008000000 */
[----:B------:R-:W-:-:S05]  /*14e0*/  UMOV UR4, UR9 ;  /* 0x0000000900047c82 */ /* 0x000fca0008000000 */
[----:B---3--:R-:W-:Y:S05]  /*14f0*/  BRA.U !UP0, `(.L_x_138) ;  /* 0x0000000108307547 */ /* 0x008fea000b800000 */
[----:B------:R-:W-:-:S05]  /*1500*/  UMOV UR4, UR16 ;  /* 0x0000001000047c82 */ /* 0x000fca0008000000 */
.L_x_139:
[----:B------:R-:W-:-:S09]  /*1510*/  ULEA UR16, UR4, UR25, 0x2 ;  /* 0x0000001904107291 */ /* 0x000fd2000f8e10ff */
[----:B------:R-:W1:Y:S02]  /*1520*/  LDS R0, [UR16] ;  /* 0x00000010ff007984 */ /* 0x000e640008000800 */
        /* <DEDUP_REMOVED lines=9> */
.L_x_138:
[----:B------:R-:W2:Y:S01]  /*15c0*/  LDCU UR16, c[0x0][0x3bc] ;  /* 0x00007780ff1077ac */ /* 0x000ea20008000800 */
[----:B-1----:R-:W1:Y:S01]  /*15d0*/  LDC.64 R14, c[0x0][0x3c8] ;  /* 0x0000f200ff0e7b82 */ /* 0x002e620000000a00 */
[----:B--2---:R-:W-:-:S04]  /*15e0*/  ULEA UR16, UR16, UR13, 0x2 ;  /* 0x0000000d10107291 */ /* 0x004fc8000f8e10ff */
[----:B------:R-:W-:Y:S01]  /*15f0*/  ULEA UR16, UR4, UR16, 0x2 ;  /* 0x0000001004107291 */ /* 0x000fe2000f8e10ff */
[----:B-1----:R-:W-:-:S08]  /*1600*/  IMAD.WIDE.U32 R14, R17, 0x4, R14 ;  /* 0x00000004110e7825 */ /* 0x002fd000078e000e */
[----:B------:R-:W1:Y:S01]  /*1610*/  LDS R7, [UR16] ;  /* 0x00000010ff077984 */ /* 0x000e620008000800 */
[----:B------:R-:W-:-:S05]  /*1620*/  IMAD.WIDE.U32 R12, R12, 0x4, R14 ;  /* 0x000000040c0c7825 */ /* 0x000fca00078e000e */
[----:B-1----:R3:W-:Y:S02]  /*1630*/  STG.E desc[UR20][R12.64], R7 ;  /* 0x000000070c007986 */ /* 0x0027e4000c101914 */
.L_x_131:
[----:B------:R-:W4:Y:S01]  /*1640*/  LDCU UR16, c[0x0][0x398] ;  /* 0x00007300ff1077ac */ /* 0x000f220008000800 */
[----:B------:R-:W-:-:S05]  /*1650*/  VIADD R9, R9, 0x1 ;  /* 0x0000000109097836 */ /* 0x000fca0000000000 */
[----:B---3--:R-:W-:-:S04]  /*1660*/  IADD3 R12, PT, PT, R9, UR12, RZ ;  /* 0x0000000c090c7c10 */ /* 0x008fc8000fffe0ff */
[----:B----4-:R-:W-:-:S13]  /*1670*/  ISETP.NE.AND P0, PT, R12, UR16, PT ;  /* 0x000000100c007c0c */ /* 0x010fda000bf05270 */
[----:B------:R-:W-:Y:S05]  /*1680*/  @!P0 EXIT ;  /* 0x000000000000894d */ /* 0x000fea0003800000 */
[----:B------:R-:W-:Y:S05]  /*1690*/  BRA `(.L_x_140) ;  /* 0xfffffff000587947 */ /* 0x000fea000383ffff */
.L_x_119:
[----:B------:R-:W0:Y:S01]  /*16a0*/  LDCU UR8, c[0x0][0x398] ;  /* 0x00007300ff0877ac */ /* 0x000e220008000800 */
[----:B------:R-:W-:-:S04]  /*16b0*/  UIADD3 UR16, UPT, UPT, UR12, 0x1, URZ ;  /* 0x000000010c107890 */ /* 0x000fc8000fffe0ff */
[----:B0-----:R-:W-:-:S06]  /*16c0*/  UISETP.GE.U32.AND UP0, UPT, UR16, UR8, UPT ;  /* 0x000000081000728c */ /* 0x001fcc000bf06070 */
[----:B------:R-:W-:-:S13]  /*16d0*/  PLOP3.LUT P0, PT, PT, PT, UP0, 0x80, 0x8 ;  /* 0x000000000008781c */ /* 0x000fda0003f0f008 */
[----:B------:R-:W-:Y:S05]  /*16e0*/  @P0 EXIT ;  /* 0x000000000000094d */ /* 0x000fea0003800000 */
[----:B------:R-:W0:Y:S02]  /*16f0*/  LDCU.64 UR6, c[0x0][0x390] ;  /* 0x00007200ff0677ac */ /* 0x000e240008000a00 */
[----:B0-----:R-:W-:-:S06]  /*1700*/  UIMAD.WIDE.U32 UR6, UR12, 0x4, UR6 ;  /* 0x000000040c0678a5 */ /* 0x001fcc000f8e0006 */
[----:B------:R-:W-:Y:S01]  /*1710*/  IMAD.U32 R8, RZ, RZ, UR6 ;  /* 0x00000006ff087e24 */ /* 0x000fe2000f8e00ff */
[----:B------:R-:W-:-:S05]  /*1720*/  MOV R9, UR7 ;  /* 0x0000000700097c02 */ /* 0x000fca0008000f00 */
[----:B------:R0:W5:Y:S01]  /*1730*/  LDG.E.CONSTANT R7, desc[UR20][R8.64] ;  /* 0x0000001408077981 */ /* 0x000162000c1e9900 */
[----:B------:R-:W-:Y:S02]  /*1740*/  UIADD3 UR6, UPT, UPT, -UR12, -0x2, UR8 ;  /* 0xfffffffe0c067890 */ /* 0x000fe4000fffe108 */
[----:B------:R-:W-:Y:S02]  /*1750*/  ULOP3.LUT UR5, URZ, UR12, URZ, 0x33, !UPT ;  /* 0x0000000cff057292 */ /* 0x000fe4000f8e33ff */
[----:B------:R-:W-:Y:S02]  /*1760*/  UISETP.GE.U32.AND UP0, UPT, UR6, 0x3, UPT ;  /* 0x000000030600788c */ /* 0x000fe4000bf06070 */
[----:B------:R-:W-:Y:S01]  /*1770*/  UIADD3 UR7, UPT, UPT, UR5, UR8, URZ ;  /* 0x0000000805077290 */ /* 0x000fe2000fffe0ff */
[----:B------:R-:W-:-:S03]  /*1780*/  UMOV UR17, 0x1 ;  /* 0x0000000100117882 */ /* 0x000fc60000000000 */
[----:B------:R-:W-:-:S03]  /*1790*/  ULOP3.LUT UR5, UR7, 0x3, URZ, 0xc0, !UPT ;  /* 0x0000000307057892 */ /* 0x000fc6000f8ec0ff */
[----:B0-----:R-:W-:Y:S09]  /*17a0*/  BRA.U !UP0, `(.L_x_141) ;  /* 0x0000000d08907547 */ /* 0x001ff2000b800000 */
[----:B------:R-:W-:Y:S01]  /*17b0*/  ULOP3.LUT UR6, UR7, 0xfffffffc, URZ, 0xc0, !UPT ;  /* 0xfffffffc07067892 */ /* 0x000fe2000f8ec0ff */
[----:B------:R-:W0:Y:S01]  /*17c0*/  LDCU.64 UR26, c[0x0][0x3c8] ;  /* 0x00007900ff1a77ac */ /* 0x000e220008000a00 */
[----:B------:R-:W1:Y:S01]  /*17d0*/  LDCU.64 UR28, c[0x0][0x390] ;  /* 0x00007200ff1c77ac */ /* 0x000e620008000a00 */
[----:B------:R-:W2:Y:S01]  /*17e0*/  LDCU.64 UR30, c[0x0][0x3c0] ;  /* 0x00007800ff1e77ac */ /* 0x000ea20008000a00 */
[----:B------:R-:W3:Y:S01]  /*17f0*/  LDCU.128 UR16, c[0x0][0x380] ;  /* 0x00007000ff1077ac */ /* 0x000ee20008000c00 */
[----:B------:R-:W-:Y:S02]  /*1800*/  UIADD3 UR32, UPT, UPT, UR22, -0x2, URZ ;  /* 0xfffffffe16207890 */ /* 0x000fe4000fffe0ff */
[----:B------:R-:W-:Y:S01]  /*1810*/  UIADD3 UR13, UPT, UPT, -UR6, URZ, URZ ;  /* 0x000000ff060d7290 */ /* 0x000fe2000fffe1ff */
[----:B------:R-:W-:-:S11]  /*1820*/  UMOV UR24, 0x2 ;  /* 0x0000000200187882 */ /* 0x000fd60000000000 */
.L_x_155:
[----:B------:R-:W-:-:S04]  /*1830*/  UIADD3 UR14, UPT, UPT, UR12, 0x1, URZ ;  /* 0x000000010c0e7890 */ /* 0x000fc8000fffe0ff */
[----:B---3--:R-:W-:Y:S02]  /*1840*/  UIMAD.WIDE.U32 UR36, UR14, 0x4, UR16 ;  /* 0x000000040e2478a5 */ /* 0x008fe4000f8e0010 */
[----:B------:R-:W-:-:S04]  /*1850*/  UIMAD.WIDE.U32 UR38, UR14, 0x4, UR18 ;  /* 0x000000040e2678a5 */ /* 0x000fc8000f8e0012 */
[----:B------:R-:W-:Y:S01]  /*1860*/  IMAD.U32 R12, RZ, RZ, UR36 ;  /* 0x00000024ff0c7e24 */ /* 0x000fe2000f8e00ff */
[----:B-1----:R-:W-:Y:S01]  /*1870*/  MOV R13, UR37 ;  /* 0x00000025000d7c02 */ /* 0x002fe20008000f00 */
[----:B------:R-:W-:Y:S01]  /*1880*/  IMAD.U32 R10, RZ, RZ, UR38 ;  /* 0x00000026ff0a7e24 */ /* 0x000fe2000f8e00ff */
[----:B------:R-:W-:Y:S01]  /*1890*/  MOV R11, UR39 ;  /* 0x00000027000b7c02 */ /* 0x000fe20008000f00 */
[----:B-1----:R-:W-:Y:S02]  /*18a0*/  UIMAD.WIDE.U32 UR40, UR14, 0x4, UR28 ;  /* 0x000000040e2878a5 */ /* 0x002fe4000f8e001c */
[----:B------:R-:W3:Y:S04]  /*18b0*/  LDG.E.CONSTANT R9, desc[UR20][R12.64] ;  /* 0x000000140c097981 */ /* 0x000ee8000c1e9900 */
[----:B------:R-:W4:Y:S01]  /*18c0*/  LDG.E.CONSTANT R10, desc[UR20][R10.64] ;  /* 0x000000140a0a7981 */ /* 0x000f22000c1e9900 */
[----:B------:R-:W-:Y:S01]  /*18d0*/  IMAD.U32 R14, RZ, RZ, UR40 ;  /* 0x00000028ff0e7e24 */ /* 0x000fe2000f8e00ff */
[----:B------:R-:W-:-:S05]  /*18e0*/  MOV R15, UR41 ;  /* 0x00000029000f7c02 */ /* 0x000fca0008000f00 */
[----:B-----5:R1:W5:Y:S01]  /*18f0*/  LDG.E.CONSTANT R8, desc[UR20][R14.64] ;  /* 0x000000140e087981 */ /* 0x020362000c1e9900 */
[----:B------:R-:W-:Y:S02]  /*1900*/  UIADD3 UR6, UPT, UPT, UR24, -0x1, URZ ;  /* 0xffffffff18067890 */ /* 0x000fe4000fffe0ff */
[----:B------:R-:W-:Y:S02]  /*1910*/  UIADD3 UR13, UPT, UPT, UR13, 0x4, URZ ;  /* 0x000000040d0d7890 */ /* 0x000fe4000fffe0ff */
[----:B------:R-:W-:Y:S02]  /*1920*/  UISETP.GE.AND UP1, UPT, UR6, UR22, UPT ;  /* 0x000000160600728c */ /* 0x000fe4000bf26270 */
[----:B------:R-:W-:Y:S01]  /*1930*/  UISETP.NE.AND UP0, UPT, UR13, URZ, UPT ;  /* 0x000000ff0d00728c */ /* 0x000fe2000bf05270 */
[C-C-:B---3--:R-:W-:Y:S01]  /*1940*/  FADD R17, R9.reuse, -R7.reuse ;  /* 0x8000000709117221 */ /* 0x148fe20000000000 */
[----:B----4-:R-:W-:Y:S01]  /*1950*/  FADD R7, R10, -R7 ;  /* 0x800000070a077221 */ /* 0x010fe20000000000 */
[----:B------:R-:W-:-:S05]  /*1960*/  FADD R0, R9, -R10 ;  /* 0x8000000a09007221 */ /* 0x000fca0000000000 */
[----:B------:R-:W-:Y:S01]  /*1970*/  FMNMX3 R7, |R17|, |R7|, R0, !PT ;  /* 0x4000000711077276 */ /* 0x000fe20007800200 */
[----:B-1----:R-:W-:Y:S06]  /*1980*/  BRA.U UP1, `(.L_x_142) ;  /* 0x0000000101487547 */ /* 0x002fec000b800000 */
[----:B------:R-:W1:Y:S01]  /*1990*/  MUFU.RCP R0, R3 ;  /* 0x0000000300007308 */ /* 0x000e620000001000 */
[----:B------:R-:W-:Y:S01]  /*19a0*/  FADD R7, -R6, R7 ;  /* 0x0000000706077221 */ /* 0x000fe20000000100 */
[----:B------:R-:W-:-:S03]  /*19b0*/  ISETP.NE.AND P2, PT, RZ, UR32, PT ;  /* 0x00000020ff007c0c */ /* 0x000fc6000bf45270 */
[----:B------:R-:W-:-:S04]  /*19c0*/  FADD R18, R7, R4 ;  /* 0x0000000407127221 */ /* 0x000fc80000000000 */
[----:B------:R-:W3:Y:S01]  /*19d0*/  FCHK P0, R18, R3 ;  /* 0x0000000312007302 */ /* 0x000ee20000000000 */
[----:B------:R-:W-:-:S04]  /*19e0*/  FADD R4, R18, -R4 ;  /* 0x8000000412047221 */ /* 0x000fc80000000000 */
[----:B------:R-:W-:Y:S01]  /*19f0*/  FADD R6, -R7, R4 ;  /* 0x0000000407067221 */ /* 0x000fe20000000100 */
[----:B------:R-:W-:Y:S02]  /*1a00*/  IMAD.MOV.U32 R4, RZ, RZ, R18 ;  /* 0x000000ffff047224 */ /* 0x000fe400078e0012 */
[----:B-1----:R-:W-:-:S04]  /*1a10*/  FFMA R11, -R3, R0, 1 ;  /* 0x3f800000030b7423 */ /* 0x002fc80000000100 */
[----:B------:R-:W-:-:S04]  /*1a20*/  FFMA R0, R0, R11, R0 ;  /* 0x0000000b00007223 */ /* 0x000fc80000000000 */
[----:B------:R-:W-:-:S04]  /*1a30*/  FFMA R11, R0, R18, RZ ;  /* 0x00000012000b7223 */ /* 0x000fc800000000ff */
[----:B------:R-:W-:-:S04]  /*1a40*/  FFMA R2, -R3, R11, R18 ;  /* 0x0000000b03027223 */ /* 0x000fc80000000112 */
[----:B------:R-:W-:Y:S01]  /*1a50*/  FFMA R0, R0, R2, R11 ;  /* 0x0000000200007223 */ /* 0x000fe2000000000b */
[----:B---3--:R-:W-:Y:S06]  /*1a60*/  @!P0 BRA `(.L_x_143) ;  /* 0x0000000000088947 */ /* 0x008fec0003800000 */
[----:B------:R-:W-:-:S07]  /*1a70*/  MOV R2, 0x1a90 ;  /* 0x00001a9000027802 */ /* 0x000fce0000000f00 */
[----:B0-2--5:R-:W-:Y:S05]  /*1a80*/  CALL.REL.NOINC `($__internal_5_$__cuda_sm3x_div_rn_noftz_f32_slowpath) ;  /* 0x00000014000c7944 */ /* 0x025fea0003c00000 */
.L_x_143:
[----:B------:R-:W-:Y:S01]  /*1a90*/  FSEL R14, R0, R5, !P2 ;  /* 0x00000005000e7208 */ /* 0x000fe20005000000 */
[----:B------:R-:W-:Y:S06]  /*1aa0*/  BRA `(.L_x_144) ;  /* 0x0000000000087947 */ /* 0x000fec0003800000 */
.L_x_142:
[----:B------:R-:W-:-:S04]  /*1ab0*/  FADD R14, R7, -R5 ;  /* 0x80000005070e7221 */ /* 0x000fc80000000000 */
[----:B------:R-:W-:-:S07]  /*1ac0*/  FFMA R14, R14, UR11, R5 ;  /* 0x0000000b0e0e7c23 */ /* 0x000fce0008000005 */
.L_x_144:
[----:B------:R-:W-:Y:S01]  /*1ad0*/  MOV R12, UR36 ;  /* 0x00000024000c7c02 */ /* 0x000fe20008000f00 */
[----:B------:R-:W-:Y:S01]  /*1ae0*/  IMAD.U32 R13, RZ, RZ, UR37 ;  /* 0x00000025ff0d7e24 */ /* 0x000fe2000f8e00ff */
[----:B------:R-:W-:Y:S01]  /*1af0*/  MOV R16, UR38 ;  /* 0x0000002600107c02 */ /* 0x000fe20008000f00 */
[----:B------:R-:W-:-:S03]  /*1b00*/  IMAD.U32 R17, RZ, RZ, UR39 ;  /* 0x00000027ff117e24 */ /* 0x000fc6000f8e00ff */
[----:B------:R-:W3:Y:S04]  /*1b10*/  LDG.E.CONSTANT R5, desc[UR20][R12.64+0x4] ;  /* 0x000004140c057981 */ /* 0x000ee8000c1e9900 */
[----:B------:R-:W4:Y:S01]  /*1b20*/  LDG.E.CONSTANT R7, desc[UR20][R16.64+0x4] ;  /* 0x0000041410077981 */ /* 0x000f22000c1e9900 */
[----:B------:R-:W-:Y:S01]  /*1b30*/  MOV R18, UR40 ;  /* 0x0000002800127c02 */ /* 0x000fe20008000f00 */
[----:B------:R-:W-:-:S05]  /*1b40*/  IMAD.U32 R19, RZ, RZ, UR41 ;  /* 0x00000029ff137e24 */ /* 0x000fca000f8e00ff */
[----:B------:R1:W5:Y:S01]  /*1b50*/  LDG.E.CONSTANT R11, desc[UR20][R18.64+0x4] ;  /* 0x00000414120b7981 */ /* 0x000362000c1e9900 */
[----:B------:R-:W-:Y:S02]  /*1b60*/  UISETP.GE.AND UP2, UPT, UR24, UR22, UPT ;  /* 0x000000161800728c */ /* 0x000fe4000bf46270 */
[----:B------:R-:W-:Y:S02]  /*1b70*/  UISETP.GE.AND UP1, UPT, UR14, UR10, UPT ;  /* 0x0000000a0e00728c */ /* 0x000fe4000bf26270 */
[----:B--2---:R-:W-:Y:S02]  /*1b80*/  UIMAD.WIDE.U32 UR8, UR4, 0x4, UR30 ;  /* 0x00000004040878a5 */ /* 0x004fe4000f8e001e */
[----:B------:R-:W-:Y:S01]  /*1b90*/  PLOP3.LUT P0, PT, PT, PT, UP2, 0x80, 0x8 ;  /* 0x000000000008781c */ /* 0x000fe20003f0f028 */
[C---:B---3-5:R-:W-:Y:S01]  /*1ba0*/  FADD R15, -R8.reuse, R5 ;  /* 0x00000005080f7221 */ /* 0x068fe20000000100 */
[--C-:B----4-:R-:W-:Y:S01]  /*1bb0*/  FADD R8, -R8, R7.reuse ;  /* 0x0000000708087221 */ /* 0x110fe20000000100 */
[----:B------:R-:W-:-:S05]  /*1bc0*/  FADD R0, R5, -R7 ;  /* 0x8000000705007221 */ /* 0x000fca0000000000 */
[----:B------:R-:W-:-:S05]  /*1bd0*/  FMNMX3 R23, |R15|, |R8|, R0, !PT ;  /* 0x400000080f177276 */ /* 0x000fca0007800200 */
[----:B------:R-:W-:Y:S01]  /*1be0*/  @P0 FADD R21, R23, -R14 ;  /* 0x8000000e17150221 */ /* 0x000fe20000000000 */
[----:B-1----:R-:W-:Y:S06]  /*1bf0*/  BRA.U !UP1, `(.L_x_145) ;  /* 0x00000001092c7547 */ /* 0x002fec000b800000 */
[----:B0-----:R-:W-:Y:S01]  /*1c00*/  UIMAD.WIDE.U32 UR6, UR4, 0x4, UR26 ;  /* 0x00000004040678a5 */ /* 0x001fe2000f8e001a */
[C---:B------:R-:W-:Y:S01]  /*1c10*/  FFMA R15, R14.reuse, -UR23, R9 ;  /* 0x800000170e0f7c23 */ /* 0x040fe20008000009 */
[----:B------:R-:W-:Y:S01]  /*1c20*/  UIMAD.WIDE.U32 UR34, UR14, 0x4, UR8 ;  /* 0x000000040e2278a5 */ /* 0x000fe2000f8e0008 */
[----:B------:R-:W-:Y:S01]  /*1c30*/  FFMA R17, R14, UR23, R10 ;  /* 0x000000170e117c23 */ /* 0x000fe2000800000a */
[----:B------:R-:W-:-:S04]  /*1c40*/  UIMAD.WIDE.U32 UR6, UR14, 0x4, UR6 ;  /* 0x000000040e0678a5 */ /* 0x000fc8000f8e0006 */
[----:B------:R-:W-:Y:S01]  /*1c50*/  MOV R12, UR34 ;  /* 0x00000022000c7c02 */ /* 0x000fe20008000f00 */
[----:B------:R-:W-:Y:S01]  /*1c60*/  IMAD.U32 R13, RZ, RZ, UR35 ;  /* 0x00000023ff0d7e24 */ /* 0x000fe2000f8e00ff */
[----:B------:R-:W-:Y:S01]  /*1c70*/  MOV R8, UR6 ;  /* 0x0000000600087c02 */ /* 0x000fe20008000f00 */
[----:B------:R-:W-:-:S03]  /*1c80*/  IMAD.U32 R9, RZ, RZ, UR7 ;  /* 0x00000007ff097e24 */ /* 0x000fc6000f8e00ff */
[----:B------:R1:W-:Y:S04]  /*1c90*/  STG.E desc[UR20][R12.64], R15 ;  /* 0x0000000f0c007986 */ /* 0x0003e8000c101914 */
[----:B------:R1:W-:Y:S02]  /*1ca0*/  STG.E desc[UR20][R8.64], R17 ;  /* 0x0000001108007986 */ /* 0x0003e4000c101914 */
.L_x_145:
[----:B-1----:R-:W-:Y:S01]  /*1cb0*/  @P0 FFMA R12, R21, UR11, R14 ;  /* 0x0000000b150c0c23 */ /* 0x002fe2000800000e */
[----:B------:R-:W-:Y:S06]  /*1cc0*/  BRA.U UP2, `(.L_x_146) ;  /* 0x00000001024c7547 */ /* 0x000fec000b800000 */
[----:B------:R-:W1:Y:S01]  /*1cd0*/  MUFU.RCP R0, R3 ;  /* 0x0000000300007308 */ /* 0x000e620000001000 */
[----:B------:R-:W-:Y:S01]  /*1ce0*/  FADD R13, -R6, R23 ;  /* 0x00000017060d7221 */ /* 0x000fe20000000100 */
[----:B------:R-:W-:-:S03]  /*1cf0*/  UISETP.NE.AND UP1, UPT, UR32, 0x1, UPT ;  /* 0x000000012000788c */ /* 0x000fc6000bf25270 */
[----:B------:R-:W-:-:S04]  /*1d00*/  FADD R8, R4, R13 ;  /* 0x0000000d04087221 */ /* 0x000fc80000000000 */
        /* <DEDUP_REMOVED lines=9> */
[----:B------:R-:W-:Y:S02]  /*1da0*/  MOV R18, R8 ;  /* 0x0000000800127202 */ /* 0x000fe40000000f00 */
[----:B------:R-:W-:-:S07]  /*1db0*/  MOV R2, 0x1dd0 ;  /* 0x00001dd000027802 */ /* 0x000fce0000000f00 */
[----:B0-----:R-:W-:Y:S05]  /*1dc0*/  CALL.REL.NOINC `($__internal_5_$__cuda_sm3x_div_rn_noftz_f32_slowpath) ;  /* 0x00000010003c7944 */ /* 0x001fea0003c00000 */
.L_x_147:
[----:B------:R-:W-:Y:S01]  /*1dd0*/  PLOP3.LUT P0, PT, PT, PT, UP1, 0x80, 0x8 ;  /* 0x000000000008781c */ /* 0x000fe20003f0f018 */
[----:B------:R-:W-:-:S03]  /*1de0*/  IMAD.MOV.U32 R4, RZ, RZ, R8 ;  /* 0x000000ffff047224 */ /* 0x000fc600078e0008 */
[----:B------:R-:W-:-:S09]  /*1df0*/  FSEL R12, R0, R14, !P0 ;  /* 0x0000000e000c7208 */ /* 0x000fd20004000000 */
.L_x_146:
[----:B------:R-:W-:Y:S01]  /*1e00*/  MOV R14, UR36 ;  /* 0x00000024000e7c02 */ /* 0x000fe20008000f00 */
[----:B------:R-:W-:Y:S01]  /*1e10*/  IMAD.U32 R15, RZ, RZ, UR37 ;  /* 0x00000025ff0f7e24 */ /* 0x000fe2000f8e00ff */
[----:B------:R-:W-:Y:S01]  /*1e20*/  MOV R16, UR38 ;  /* 0x0000002600107c02 */ /* 0x000fe20008000f00 */
[----:B------:R-:W-:-:S03]  /*1e30*/  IMAD.U32 R17, RZ, RZ, UR39 ;  /* 0x00000027ff117e24 */ /* 0x000fc6000f8e00ff */
[----:B------:R-:W2:Y:S04]  /*1e40*/  LDG.E.CONSTANT R9, desc[UR20][R14.64+0x8] ;  /* 0x000008140e097981 */ /* 0x000ea8000c1e9900 */
[----:B------:R-:W3:Y:S01]  /*1e50*/  LDG.E.CONSTANT R10, desc[UR20][R16.64+0x8] ;  /* 0x00000814100a7981 */ /* 0x000ee2000c1e9900 */
[----:B------:R-:W-:Y:S01]  /*1e60*/  MOV R18, UR40 ;  /* 0x0000002800127c02 */ /* 0x000fe20008000f00 */
[----:B------:R-:W-:-:S05]  /*1e70*/  IMAD.U32 R19, RZ, RZ, UR41 ;  /* 0x00000029ff137e24 */ /* 0x000fca000f8e00ff */
        /* <DEDUP_REMOVED lines=10> */
[----:B------:R-:W-:Y:S01]  /*1f20*/  @P0 FADD R11, R13, -R12 ;  /* 0x8000000c0d0b0221 */ /* 0x000fe20000000000 */
[----:B-1----:R-:W-:Y:S06]  /*1f30*/  BRA.U !UP1, `(.L_x_148) ;  /* 0x0000000109307547 */ /* 0x002fec000b800000 */
[----:B------:R-:W-:Y:S01]  /*1f40*/  UIADD3 UR25, UPT, UPT, UR12, 0x1, URZ ;  /* 0x000000010c197890 */ /* 0x000fe2000fffe0ff */
[C---:B------:R-:W-:Y:S01]  /*1f50*/  FFMA R5, R12.reuse, -UR23, R5 ;  /* 0x800000170c057c23 */ /* 0x040fe20008000005 */
[----:B0-----:R-:W-:Y:S01]  /*1f60*/  UIMAD.WIDE.U32 UR14, UR4, 0x4, UR26 ;  /* 0x00000004040e78a5 */ /* 0x001fe2000f8e001a */
[----:B------:R-:W-:Y:S01]  /*1f70*/  FFMA R7, R12, UR23, R7 ;  /* 0x000000170c077c23 */ /* 0x000fe20008000007 */
[----:B------:R-:W-:Y:S02]  /*1f80*/  UIMAD.WIDE.U32 UR6, UR25, 0x4, UR8 ;  /* 0x00000004190678a5 */ /* 0x000fe4000f8e0008 */
[----:B------:R-:W-:-:S04]  /*1f90*/  UIMAD.WIDE.U32 UR8, UR25, 0x4, UR14 ;  /* 0x00000004190878a5 */ /* 0x000fc8000f8e000e */
[----:B------:R-:W-:Y:S01]  /*1fa0*/  MOV R14, UR6 ;  /* 0x00000006000e7c02 */ /* 0x000fe20008000f00 */
[----:B------:R-:W-:Y:S01]  /*1fb0*/  IMAD.U32 R15, RZ, RZ, UR7 ;  /* 0x00000007ff0f7e24 */ /* 0x000fe2000f8e00ff */
[----:B------:R-:W-:Y:S01]  /*1fc0*/  MOV R16, UR8 ;  /* 0x0000000800107c02 */ /* 0x000fe20008000f00 */
[----:B------:R-:W-:-:S03]  /*1fd0*/  IMAD.U32 R17, RZ, RZ, UR9 ;  /* 0x00000009ff117e24 */ /* 0x000fc6000f8e00ff */
[----:B------:R1:W-:Y:S04]  /*1fe0*/  STG.E desc[UR20][R14.64+0x4], R5 ;  /* 0x000004050e007986 */ /* 0x0003e8000c101914 */
[----:B------:R1:W-:Y:S02]  /*1ff0*/  STG.E desc[UR20][R16.64+0x4], R7 ;  /* 0x0000040710007986 */ /* 0x0003e4000c101914 */
.L_x_148:
        /* <DEDUP_REMOVED lines=17> */
[----:B0----5:R-:W-:Y:S05]  /*2110*/  CALL.REL.NOINC `($__internal_5_$__cuda_sm3x_div_rn_noftz_f32_slowpath) ;  /* 0x0000000c00687944 */ /* 0x021fea0003c00000 */
.L_x_150:
[----:B------:R-:W-:Y:S01]  /*2120*/  PLOP3.LUT P0, PT, PT, PT, UP1, 0x80, 0x8 ;  /* 0x000000000008781c */ /* 0x000fe20003f0f018 */
[----:B------:R-:W-:-:S03]  /*2130*/  IMAD.MOV.U32 R4, RZ, RZ, R14 ;  /* 0x000000ffff047224 */ /* 0x000fc600078e000e */
[----:B------:R-:W-:-:S09]  /*2140*/  FSEL R14, R0, R12, !P0 ;  /* 0x0000000c000e7208 */ /* 0x000fd20004000000 */
.L_x_149:
        /* <DEDUP_REMOVED lines=13> */
[----:B------:R-:W-:Y:S02]  /*2220*/  UISETP.GE.AND UP1, UPT, UR6, UR10, UPT ;  /* 0x0000000a0600728c */ /* 0x000fe4000bf26270 */
[----:B------:R-:W-:Y:S01]  /*2230*/  UIMAD.WIDE.U32 UR6, UR4, 0x4, UR30 ;  /* 0x00000004040678a5 */ /* 0x000fe2000f8e001e */
[C---:B--2--5:R-:W-:Y:S01]  /*2240*/  FADD R5, -R8.reuse, R12 ;  /* 0x0000000c08057221 */ /* 0x064fe20000000100 */
        /* <DEDUP_REMOVED lines=17> */
.L_x_151:
[----:B-1----:R-:W-:Y:S01]  /*2360*/  @P0 FFMA R5, R15, UR11, R14 ;  /* 0x0000000b0f050c23 */ /* 0x002fe2000800000e */
[----:B------:R-:W-:Y:S06]  /*2370*/  BRA.U UP2, `(.L_x_152) ;  /* 0x0000000102487547 */ /* 0x000fec000b800000 */
[----:B------:R-:W1:Y:S01]  /*2380*/  MUFU.RCP R0, R3 ;  /* 0x0000000300007308 */ /* 0x000e620000001000 */
[----:B------:R-:W-:Y:S01]  /*2390*/  FADD R5, -R6, R21 ;  /* 0x0000001506057221 */ /* 0x000fe20000000100 */
[----:B------:R-:W-:-:S03]  /*23a0*/  UISETP.NE.AND UP1, UPT, UR32, 0x3, UPT ;  /* 0x000000032000788c */ /* 0x000fc6000bf25270 */
        /* <DEDUP_REMOVED lines=12> */
[----:B0-----:R-:W-:Y:S05]  /*2470*/  CALL.REL.NOINC `($__internal_5_$__cuda_sm3x_div_rn_noftz_f32_slowpath) ;  /* 0x0000000800907944 */ /* 0x001fea0003c00000 */
.L_x_153:
[----:B------:R-:W-:-:S04]  /*2480*/  PLOP3.LUT P0, PT, PT, PT, UP1, 0x80, 0x8 ;  /* 0x000000000008781c */ /* 0x000fc80003f0f018 */
[----:B------:R-:W-:-:S09]  /*2490*/  FSEL R5, R0, R14, !P0 ;  /* 0x0000000e00057208 */ /* 0x000fd20004000000 */
.L_x_152:
[----:B------:R-:W-:-:S04]  /*24a0*/  UIADD3 UR14, UPT, UPT, UR12, 0x4, URZ ;  /* 0x000000040c0e7890 */ /* 0x000fc8000fffe0ff */
[----:B------:R-:W-:-:S09]  /*24b0*/  UISETP.GE.AND UP1, UPT, UR14, UR10, UPT ;  /* 0x0000000a0e00728c */ /* 0x000fd2000bf26270 */
[----:B------:R-:W-:Y:S05]  /*24c0*/  BRA.U !UP1, `(.L_x_154) ;  /* 0x0000000109307547 */ /* 0x000fea000b800000 */
[----:B------:R-:W-:Y:S01]  /*24d0*/  UIADD3 UR12, UPT, UPT, UR12, 0x1, URZ ;  /* 0x000000010c0c7890 */ /* 0x000fe2000fffe0ff */
[C---:B------:R-:W-:Y:S01]  /*24e0*/  FFMA R13, R5.reuse, -UR23, R12 ;  /* 0x80000017050d7c23 */ /* 0x040fe2000800000c */
[----:B0-----:R-:W-:Y:S01]  /*24f0*/  UIMAD.WIDE.U32 UR8, UR4, 0x4, UR26 ;  /* 0x00000004040878a5 */ /* 0x001fe2000f8e001a */
[----:B------:R-:W-:Y:S01]  /*2500*/  FFMA R15, R5, UR23, R11 ;  /* 0x00000017050f7c23 */ /* 0x000fe2000800000b */
[----:B------:R-:W-:Y:S02]  /*2510*/  UIMAD.WIDE.U32 UR6, UR12, 0x4, UR6 ;  /* 0x000000040c0678a5 */ /* 0x000fe4000f8e0006 */
[----:B------:R-:W-:-:S04]  /*2520*/  UIMAD.WIDE.U32 UR8, UR12, 0x4, UR8 ;  /* 0x000000040c0878a5 */ /* 0x000fc8000f8e0008 */
[----:B------:R-:W-:Y:S01]  /*2530*/  IMAD.U32 R8, RZ, RZ, UR6 ;  /* 0x00000006ff087e24 */ /* 0x000fe2000f8e00ff */
[----:B------:R-:W-:Y:S01]  /*2540*/  MOV R9, UR7 ;  /* 0x0000000700097c02 */ /* 0x000fe20008000f00 */
[----:B------:R-:W-:Y:S01]  /*2550*/  IMAD.U32 R10, RZ, RZ, UR8 ;  /* 0x00000008ff0a7e24 */ /* 0x000fe2000f8e00ff */
[----:B------:R-:W-:-:S03]  /*2560*/  MOV R11, UR9 ;  /* 0x00000009000b7c02 */ /* 0x000fc60008000f00 */
[----:B------:R1:W-:Y:S04]  /*2570*/  STG.E desc[UR20][R8.64+0xc], R13 ;  /* 0x00000c0d08007986 */ /* 0x0003e8000c101914 */
[----:B------:R1:W-:Y:S02]  /*2580*/  STG.E desc[UR20][R10.64+0xc], R15 ;  /* 0x00000c0f0a007986 */ /* 0x0003e4000c101914 */
.L_x_154:
[----:B------:R-:W-:Y:S02]  /*2590*/  UIADD3 UR24, UPT, UPT, UR24, 0x4, URZ ;  /* 0x0000000418187890 */ /* 0x000fe4000fffe0ff */
[----:B------:R-:W-:Y:S01]  /*25a0*/  UIADD3 UR32, UPT, UPT, UR32, -0x4, URZ ;  /* 0xfffffffc20207890 */ /* 0x000fe2000fffe0ff */
[----:B------:R-:W-:Y:S01]  /*25b0*/  UMOV UR12, UR14 ;  /* 0x0000000e000c7c82 */ /* 0x000fe20008000000 */
[----:B------:R-:W-:Y:S10]  /*25c0*/  BRA.U UP0, `(.L_x_155) ;  /* 0xfffffff100987547 */ /* 0x000ff4000b83ffff */
[----:B------:R-:W-:Y:S02]  /*25d0*/  UIADD3 UR16, UPT, UPT, UR12, 0x1, URZ ;  /* 0x000000010c107890 */ /* 0x000fe4000fffe0ff */
[----:B------:R-:W-:-:S12]  /*25e0*/  UIADD3 UR17, UPT, UPT, UR24, -0x1, URZ ;  /* 0xffffffff18117890 */ /* 0x000fd8000fffe0ff */
.L_x_141:
[----:B------:R-:W-:-:S13]  /*25f0*/  ISETP.NE.AND P0, PT, RZ, UR5, PT ;  /* 0x00000005ff007c0c */ /* 0x000fda000bf05270 */
[----:B0-----:R-:W-:Y:S05]  /*2600*/  @!P0 EXIT ;  /* 0x000000000000894d */ /* 0x001fea0003800000 */
[----:B------:R-:W0:Y:S01]  /*2610*/  LDCU.128 UR24, c[0x0][0x3c0] ;  /* 0x00007800ff1877ac */ /* 0x000e220008000c00 */
[----:B------:R-:W2:Y:S01]  /*2620*/  LDCU.128 UR12, c[0x0][0x380] ;  /* 0x00007000ff0c77ac */ /* 0x000ea20008000c00 */
[----:B------:R-:W3:Y:S01]  /*2630*/  LDCU.64 UR28, c[0x0][0x390] ;  /* 0x00007200ff1c77ac */ /* 0x000ee20008000a00 */
[----:B------:R-:W-:Y:S02]  /*2640*/  UIMAD.WIDE.U32 UR6, UR16, 0x4, URZ ;  /* 0x00000004100678a5 */ /* 0x000fe4000f8e00ff */
[----:B------:R-:W-:Y:S02]  /*2650*/  UIADD3 UR5, UPT, UPT, -UR5, URZ, URZ ;  /* 0x000000ff05057290 */ /* 0x000fe4000fffe1ff */
[----:B------:R-:W-:-:S04]  /*2660*/  UIMAD.WIDE.U32 UR8, UR4, 0x4, UR6 ;  /* 0x00000004040878a5 */ /* 0x000fc8000f8e0006 */
[----:B0-----:R-:W-:Y:S02]  /*2670*/  UIADD3 UR18, UP0, UPT, UR8, UR26, URZ ;  /* 0x0000001a08127290 */ /* 0x001fe4000ff1e0ff */
[----:B------:R-:W-:Y:S02]  /*2680*/  UIADD3 UR8, UP1, UPT, UR8, UR24, URZ ;  /* 0x0000001808087290 */ /* 0x000fe4000ff3e0ff */
[----:B------:R-:W-:Y:S02]  /*2690*/  UIADD3.X UR19, UPT, UPT, UR9, UR27, URZ, UP0, !UPT ;  /* 0x0000001b09137290 */ /* 0x000fe400087fe4ff */
[----:B------:R-:W-:Y:S01]  /*26a0*/  UIADD3.X UR9, UPT, UPT, UR9, UR25, URZ, UP1, !UPT ;  /* 0x0000001909097290 */ /* 0x000fe20008ffe4ff */
[----:B-1----:R-:W-:Y:S01]  /*26b0*/  MOV R10, UR18 ;  /* 0x00000012000a7c02 */ /* 0x002fe20008000f00 */
[----:B------:R-:W-:Y:S01]  /*26c0*/  UIADD3 UR24, UPT, UPT, -UR22, UR17, URZ ;  /* 0x0000001116187290 */ /* 0x000fe2000fffe1ff */
[----:B------:R-:W-:Y:S01]  /*26d0*/  IMAD.U32 R12, RZ, RZ, UR8 ;  /* 0x00000008ff0c7e24 */ /* 0x000fe2000f8e00ff */
[----:B--2---:R-:W-:Y:S01]  /*26e0*/  UIADD3 UR14, UP1, UPT, UR6, UR14, URZ ;  /* 0x0000000e060e7290 */ /* 0x004fe2000ff3e0ff */
[----:B------:R-:W-:Y:S01]  /*26f0*/  MOV R11, UR19 ;  /* 0x00000013000b7c02 */ /* 0x000fe20008000f00 */
[----:B------:R-:W-:Y:S01]  /*2700*/  UIADD3 UR12, UP2, UPT, UR6, UR12, URZ ;  /* 0x0000000c060c7290 */ /* 0x000fe2000ff5e0ff */
[----:B------:R-:W-:Y:S01]  /*2710*/  IMAD.U32 R13, RZ, RZ, UR9 ;  /* 0x00000009ff0d7e24 */ /* 0x000fe2000f8e00ff */
[----:B---3--:R-:W-:Y:S01]  /*2720*/  UIADD3 UR6, UP0, UPT, UR6, UR28, URZ ;  /* 0x0000001c06067290 */ /* 0x008fe2000ff1e0ff */
[----:B------:R-:W-:Y:S01]  /*2730*/  IMAD.U32 R8, RZ, RZ, UR24 ;  /* 0x00000018ff087e24 */ /* 0x000fe2000f8e00ff */
[----:B------:R-:W-:-:S02]  /*2740*/  UIADD3.X UR15, UPT, UPT, UR7, UR15, URZ, UP1, !UPT ;  /* 0x0000000f070f7290 */ /* 0x000fc40008ffe4ff */
[----:B------:R-:W-:Y:S02]  /*2750*/  UIADD3.X UR13, UPT, UPT, UR7, UR13, URZ, UP2, !UPT ;  /* 0x0000000d070d7290 */ /* 0x000fe400097fe4ff */
[----:B------:R-:W-:Y:S02]  /*2760*/  UIADD3.X UR7, UPT, UPT, UR7, UR29, URZ, UP0, !UPT ;  /* 0x0000001d07077290 */ /* 0x000fe400087fe4ff */
[----:B------:R-:W-:-:S12]  /*2770*/  UIADD3 UR25, UPT, UPT, UR17, 0x1, URZ ;  /* 0x0000000111197890 */ /* 0x000fd8000fffe0ff */
.L_x_158:
[----:B------:R-:W-:Y:S01]  /*2780*/  MOV R14, UR12 ;  /* 0x0000000c000e7c02 */ /* 0x000fe20008000f00 */
[----:B------:R-:W-:Y:S01]  /*2790*/  IMAD.U32 R15, RZ, RZ, UR13 ;  /* 0x0000000dff0f7e24 */ /* 0x000fe2000f8e00ff */
[----:B------:R-:W-:Y:S01]  /*27a0*/  MOV R16, UR14 ;  /* 0x0000000e00107c02 */ /* 0x000fe20008000f00 */
[----:B------:R-:W-:-:S03]  /*27b0*/  IMAD.U32 R17, RZ, RZ, UR15 ;  /* 0x0000000fff117e24 */ /* 0x000fc6000f8e00ff */
[----:B------:R-:W2:Y:S04]  /*27c0*/  LDG.E.CONSTANT R14, desc[UR20][R14.64] ;  /* 0x000000140e0e7981 */ /* 0x000ea8000c1e9900 */
[----:B------:R-:W3:Y:S01]  /*27d0*/  LDG.E.CONSTANT R16, desc[UR20][R16.64] ;  /* 0x0000001410107981 */ /* 0x000ee2000c1e9900 */
[----:B------:R-:W-:Y:S01]  /*27e0*/  MOV R18, UR6 ;  /* 0x0000000600127c02 */ /* 0x000fe20008000f00 */
[----:B------:R-:W-:Y:S01]  /*27f0*/  IMAD.U32 R19, RZ, RZ, UR7 ;  /* 0x00000007ff137e24 */ /* 0x000fe2000f8e00ff */
[----:B------:R-:W-:-:S06]  /*2800*/  UIADD3 UR4, UPT, UPT, UR25, -0x1, URZ ;  /* 0xffffffff19047890 */ /* 0x000fcc000fffe0ff */
[----:B------:R-:W-:-:S04]  /*2810*/  MOV R0, UR4 ;  /* 0x0000000400007c02 */ /* 0x000fc80008000f00 */
[----:B------:R-:W-:Y:S01]  /*2820*/  ISETP.GE.AND P0, PT, R0, UR22, PT ;  /* 0x0000001600007c0c */ /* 0x000fe2000bf06270 */
[--C-:B--2--5:R-:W-:Y:S01]  /*2830*/  FADD R9, R14, -R7.reuse ;  /* 0x800000070e097221 */ /* 0x124fe20000000000 */
[----:B---3--:R-:W-:Y:S02]  /*2840*/  FADD R2, R16, -R7 ;  /* 0x8000000710027221 */ /* 0x008fe40000000000 */
[----:B------:R0:W5:Y:S01]  /*2850*/  LDG.E.CONSTANT R7, desc[UR20][R18.64] ;  /* 0x0000001412077981 */ /* 0x000162000c1e9900 */
[----:B------:R-:W-:-:S05]  /*2860*/  FADD R0, R14, -R16 ;  /* 0x800000100e007221 */ /* 0x000fca0000000000 */
[----:B------:R-:W-:Y:S01]  /*2870*/  FMNMX3 R2, |R9|, |R2|, R0, !PT ;  /* 0x4000000209027276 */ /* 0x000fe20007800200 */
[----:B------:R-:W-:-:S04]  /*2880*/  IMAD.MOV.U32 R9, RZ, RZ, R5 ;  /* 0x000000ffff097224 */ /* 0x000fc800078e0005 */
[----:B------:R-:W-:-:S04]  /*2890*/  @P0 FADD R0, R2, -R5 ;  /* 0x8000000502000221 */ /* 0x000fc80000000000 */
[----:B------:R-:W-:Y:S01]  /*28a0*/  @P0 FFMA R5, R0, UR11, R5 ;  /* 0x0000000b00050c23 */ /* 0x000fe20008000005 */
        /* <DEDUP_REMOVED lines=14> */
[----:B------:R-:W-:-:S07]  /*2990*/  MOV R2, 0x29b0 ;  /* 0x000029b000027802 */ /* 0x000fce0000000f00 */
[----:B-----5:R-:W-:Y:S05]  /*29a0*/  CALL.REL.NOINC `($__internal_5_$__cuda_sm3x_div_rn_noftz_f32_slowpath) ;  /* 0x0000000400447944 */ /* 0x020fea0003c00000 */
.L_x_157:
[----:B------:R-:W-:Y:S02]  /*29b0*/  FSEL R5, R0, R9, !P2 ;  /* 0x0000000900057208 */ /* 0x000fe40005000000 */
[----:B------:R-:W-:-:S07]  /*29c0*/  MOV R4, R18 ;  /* 0x0000001200047202 */ /* 0x000fce0000000f00 */
.L_x_156:
[----:B------:R-:W-:Y:S01]  /*29d0*/  IMAD.U32 R0, RZ, RZ, UR16 ;  /* 0x00000010ff007e24 */ /* 0x000fe2000f8e00ff */
[----:B------:R-:W-:Y:S01]  /*29e0*/  UIADD3 UR6, UP0, UPT, UR6, 0x4, URZ ;  /* 0x0000000406067890 */ /* 0x000fe2000ff1e0ff */
[----:B------:R-:W-:Y:S01]  /*29f0*/  IADD3 R8, PT, PT, R8, 0x1, RZ ;  /* 0x0000000108087810 */ /* 0x000fe20007ffe0ff */
[----:B------:R-:W-:Y:S02]  /*2a00*/  UIADD3 UR5, UPT, UPT, UR5, 0x1, URZ ;  /* 0x0000000105057890 */ /* 0x000fe4000fffe0ff */
[----:B------:R-:W-:Y:S01]  /*2a10*/  ISETP.GE.AND P0, PT, R0, UR10, PT ;  /* 0x0000000a00007c0c */ /* 0x000fe2000bf06270 */
[----:B------:R-:W-:Y:S02]  /*2a20*/  UIADD3.X UR7, UPT, UPT, URZ, UR7, URZ, UP0, !UPT ;  /* 0x00000007ff077290 */ /* 0x000fe400087fe4ff */
[----:B------:R-:W-:Y:S02]  /*2a30*/  UISETP.NE.AND UP0, UPT, UR5, URZ, UPT ;  /* 0x000000ff0500728c */ /* 0x000fe4000bf05270 */
[----:B------:R-:W-:-:S02]  /*2a40*/  UIADD3 UR14, UP1, UPT, UR14, 0x4, URZ ;  /* 0x000000040e0e7890 */ /* 0x000fc4000ff3e0ff */
[----:B------:R-:W-:Y:S02]  /*2a50*/  UIADD3 UR12, UP2, UPT, UR12, 0x4, URZ ;  /* 0x000000040c0c7890 */ /* 0x000fe4000ff5e0ff */
[----:B------:R-:W-:Y:S02]  /*2a60*/  UIADD3 UR25, UPT, UPT, UR25, 0x1, URZ ;  /* 0x0000000119197890 */ /* 0x000fe4000fffe0ff */
[----:B------:R-:W-:Y:S02]  /*2a70*/  UIADD3 UR16, UPT, UPT, UR16, 0x1, URZ ;  /* 0x0000000110107890 */ /* 0x000fe4000fffe0ff */
[C---:B------:R-:W-:Y:S01]  /*2a80*/  @P0 FFMA R9, R5.reuse, -UR23, R14 ;  /* 0x8000001705090c23 */ /* 0x040fe2000800000e */
[----:B------:R-:W-:Y:S01]  /*2a90*/  @P0 FFMA R15, R5, UR23, R16 ;  /* 0x00000017050f0c23 */ /* 0x000fe20008000010 */
[----:B------:R-:W-:Y:S02]  /*2aa0*/  UIADD3.X UR15, UPT, UPT, URZ, UR15, URZ, UP1, !UPT ;  /* 0x0000000fff0f7290 */ /* 0x000fe40008ffe4ff */
[----:B------:R-:W-:Y:S01]  /*2ab0*/  UIADD3.X UR13, UPT, UPT, URZ, UR13, URZ, UP2, !UPT ;  /* 0x0000000dff0d7290 */ /* 0x000fe200097fe4ff */
[----:B------:R0:W-:Y:S04]  /*2ac0*/  @P0 STG.E desc[UR20][R12.64], R9 ;  /* 0x000000090c000986 */ /* 0x0001e8000c101914 */
[----:B------:R1:W-:Y:S01]  /*2ad0*/  @P0 STG.E desc[UR20][R10.64], R15 ;  /* 0x0000000f0a000986 */ /* 0x0003e2000c101914 */
[----:B0-----:R-:W-:-:S02]  /*2ae0*/  IADD3 R12, P1, PT, R12, 0x4, RZ ;  /* 0x000000040c0c7810 */ /* 0x001fc40007f3e0ff */
[----:B-1----:R-:W-:Y:S02]  /*2af0*/  IADD3 R10, P0, PT, R10, 0x4, RZ ;  /* 0x000000040a0a7810 */ /* 0x002fe40007f1e0ff */
[----:B------:R-:W-:-:S03]  /*2b00*/  IADD3.X R13, PT, PT, RZ, R13, RZ, P1, !PT ;  /* 0x0000000dff0d7210 */ /* 0x000fc60000ffe4ff */
[----:B------:R-:W-:Y:S01]  /*2b10*/  IMAD.X R11, RZ, RZ, R11, P0 ;  /* 0x000000ffff0b7224 */ /* 0x000fe200000e060b */
[----:B------:R-:W-:Y:S07]  /*2b20*/  BRA.U UP0, `(.L_x_158) ;  /* 0xfffffffd00147547 */ /* 0x000fee000b83ffff */
[----:B------:R-:W-:Y:S05]  /*2b30*/  EXIT ;  /* 0x000000000000794d */ /* 0x000fea0003800000 */
        .weak           $__internal_4_$__cuda_sm20_rcp_rn_f32_slowpath
        .type           $__internal_4_$__cuda_sm20_rcp_rn_f32_slowpath,@function
        .size           $__internal_4_$__cuda_sm20_rcp_rn_f32_slowpath,($__internal_5_$__cuda_sm3x_div_rn_noftz_f32_slowpath - $__internal_4_$__cuda_sm20_rcp_rn_f32_slowpath)
$__internal_4_$__cuda_sm20_rcp_rn_f32_slowpath:
[----:B------:R-:W-:-:S05]  /*2b40*/  IMAD.SHL.U32 R0, R3, 0x2, RZ ;  /* 0x0000000203007824 */ /* 0x000fca00078e00ff */
[----:B------:R-:W-:-:S04]  /*2b50*/  SHF.R.U32.HI R0, RZ, 0x18, R0 ;  /* 0x00000018ff007819 */ /* 0x000fc80000011600 */
[----:B------:R-:W-:-:S13]  /*2b60*/  ISETP.NE.U32.AND P0, PT, R0, RZ, PT ;  /* 0x000000ff0000720c */ /* 0x000fda0003f05070 */
[----:B------:R-:W-:Y:S05]  /*2b70*/  @P0 BRA `(.L_x_159) ;  /* 0x0000000000340947 */ /* 0x000fea0003800000 */
[----:B------:R-:W-:-:S04]  /*2b80*/  SHF.L.U32 R0, R3, 0x1, RZ ;  /* 0x0000000103007819 */ /* 0x000fc800000006ff */
[----:B------:R-:W-:-:S13]  /*2b90*/  ISETP.NE.AND P0, PT, R0, RZ, PT ;  /* 0x000000ff0000720c */ /* 0x000fda0003f05270 */
[----:B------:R-:W0:Y:S02]  /*2ba0*/  @!P0 MUFU.RCP R0, R3 ;  /* 0x0000000300008308 */ /* 0x000e240000001000 */
[----:B0-----:R-:W-:Y:S01]  /*2bb0*/  @!P0 R2UR UR5, R0 ;  /* 0x00000000000582ca */ /* 0x001fe200000e0000 */
[----:B------:R-:W-:-:S14]  /*2bc0*/  @!P0 BRA `(.L_x_160) ;  /* 0x0000000000b08947 */ /* 0x000fdc0003800000 */
[----:B------:R-:W-:-:S04]  /*2bd0*/  FFMA R4, R3, 1.84467440737095516160e+19, RZ ;  /* 0x5f80000003047823 */ /* 0x000fc800000000ff */
[----:B------:R-:W0:Y:S02]  /*2be0*/  MUFU.RCP R5, R4 ;  /* 0x0000000400057308 */ /* 0x000e240000001000 */
[----:B0-----:R-:W-:-:S04]  /*2bf0*/  FFMA R0, R4, R5, -1 ;  /* 0xbf80000004007423 */ /* 0x001fc80000000005 */
[----:B------:R-:W-:-:S04]  /*2c00*/  FADD.FTZ R0, -R0, -RZ ;  /* 0x800000ff00007221 */ /* 0x000fc80000010100 */
[----:B------:R-:W-:-:S04]  /*2c10*/  FFMA R0, R5, R0, R5 ;  /* 0x0000000005007223 */ /* 0x000fc80000000005 */
[----:B------:R-:W-:-:S05]  /*2c20*/  FFMA R0, R0, 1.84467440737095516160e+19, RZ ;  /* 0x5f80000000007823 */ /* 0x000fca00000000ff */
[----:B------:R-:W-:Y:S01]  /*2c30*/  R2UR UR5, R0 ;  /* 0x00000000000572ca */ /* 0x000fe200000e0000 */
[----:B------:R-:W-:-:S14]  /*2c40*/  BRA `(.L_x_160) ;  /* 0x0000000000907947 */ /* 0x000fdc0003800000 */
.L_x_159:
[----:B------:R-:W-:-:S05]  /*2c50*/  VIADD R4, R0, 0xffffff03 ;  /* 0xffffff0300047836 */ /* 0x000fca0000000000 */
[----:B------:R-:W-:-:S13]  /*2c60*/  ISETP.GT.U32.AND P0, PT, R4, 0x1, PT ;  /* 0x000000010400780c */ /* 0x000fda0003f04070 */
[----:B------:R-:W-:Y:S05]  /*2c70*/  @P0 BRA `(.L_x_161) ;  /* 0x00000000007c0947 */ /* 0x000fea0003800000 */
[----:B------:R-:W-:Y:S01]  /*2c80*/  LOP3.LUT R5, R3, 0x7fffff, RZ, 0xc0, !PT ;  /* 0x007fffff03057812 */ /* 0x000fe200078ec0ff */
[----:B------:R-:W-:Y:S02]  /*2c90*/  HFMA2 R9, -RZ, RZ, 0, 1.78813934326171875e-07 ;  /* 0x00000003ff097431 */ /* 0x000fe400000001ff */
[----:B------:R-:W-:Y:S01]  /*2ca0*/  VIADD R0, R0, 0xffffff04 ;  /* 0xffffff0400007836 */ /* 0x000fe20000000000 */
        /* <DEDUP_REMOVED lines=23> */
[----:B------:R-:W-:-:S05]  /*2e20*/  @!P0 IADD3 R0, PT, PT, R0, 0x1, RZ ;  /* 0x0000000100008810 */ /* 0x000fca0007ffe0ff */
[----:B------:R-:W-:-:S05]  /*2e30*/  @!P1 IMAD.SHL.U32 R0, R0, 0x2, RZ ;  /* 0x0000000200009824 */ /* 0x000fca00078e00ff */
[----:B------:R-:W-:-:S04]  /*2e40*/  LOP3.LUT R0, R0, 0x80000000, R3, 0xf8, !PT ;  /* 0x8000000000007812 */ /* 0x000fc800078ef803 */
[----:B------:R-:W-:Y:S01]  /*2e50*/  R2UR UR5, R0 ;  /* 0x00000000000572ca */ /* 0x000fe200000e0000 */
[----:B------:R-:W-:-:S14]  /*2e60*/  BRA `(.L_x_160) ;  /* 0x0000000000087947 */ /* 0x000fdc0003800000 */
.L_x_161:
[----:B------:R-:W0:Y:S02]  /*2e70*/  MUFU.RCP R0, R3 ;  /* 0x0000000300007308 */ /* 0x000e240000001000 */
[----:B0-----:R-:W-:-:S15]  /*2e80*/  R2UR UR5, R0 ;  /* 0x00000000000572ca */ /* 0x001fde00000e0000 */
.L_x_160:
[----:B------:R-:W-:Y:S01]  /*2e90*/  MOV R4, R2 ;  /* 0x0000000200047202 */ /* 0x000fe20000000f00 */
[----:B------:R-:W-:-:S04]  /*2ea0*/  IMAD.MOV.U32 R5, RZ, RZ, 0x0 ;  /* 0x00000000ff057424 */ /* 0x000fc800078e00ff */
[----:B------:R-:W-:Y:S05]  /*2eb0*/  RET.REL.NODEC R4 `(cksp_batch_f32) ;  /* 0xffffffd004507950 */ /* 0x000fea0003c3ffff */
        .weak           $__internal_5_$__cuda_sm3x_div_rn_noftz_f32_slowpath
        .type           $__internal_5_$__cuda_sm3x_div_rn_noftz_f32_slowpath,@function
        .size           $__internal_5_$__cuda_sm3x_div_rn_noftz_f32_slowpath,(.L_x_178 - $__internal_5_$__cuda_sm3x_div_rn_noftz_f32_slowpath)
$__internal_5_$__cuda_sm3x_div_rn_noftz_f32_slowpath:
[----:B------:R-:W-:Y:S02]  /*2ec0*/  SHF.R.U32.HI R17, RZ, 0x17, R3 ;  /* 0x00000017ff117819 */ /* 0x000fe40000011603 */
[----:B------:R-:W-:Y:S02]  /*2ed0*/  SHF.R.U32.HI R20, RZ, 0x17, R18 ;  /* 0x00000017ff147819 */ /* 0x000fe40000011612 */
[----:B------:R-:W-:Y:S02]  /*2ee0*/  LOP3.LUT R17, R17, 0xff, RZ, 0xc0, !PT ;  /* 0x000000ff11117812 */ /* 0x000fe400078ec0ff */
[----:B------:R-:W-:Y:S02]  /*2ef0*/  LOP3.LUT R20, R20, 0xff, RZ, 0xc0, !PT ;  /* 0x000000ff14147812 */ /* 0x000fe400078ec0ff */
[----:B------:R-:W-:Y:S02]  /*2f00*/  IADD3 R0, PT, PT, R17, -0x1, RZ ;  /* 0xffffffff11007810 */ /* 0x000fe40007ffe0ff */
[----:B------:R-:W-:Y:S01]  /*2f10*/  MOV R23, R18 ;  /* 0x0000001200177202 */ /* 0x000fe20000000f00 */
[----:B------:R-:W-:Y:S01]  /*2f20*/  VIADD R19, R20, 0xffffffff ;  /* 0xffffffff14137836 */ /* 0x000fe20000000000 */
[----:B------:R-:W-:-:S02]  /*2f30*/  ISETP.GT.U32.AND P0, PT, R0, 0xfd, PT ;  /* 0x000000fd0000780c */ /* 0x000fc40003f04070 */
[----:B------:R-:W-:Y:S02]  /*2f40*/  MOV R22, R3 ;  /* 0x0000000300167202 */ /* 0x000fe40000000f00 */
[----:B------:R-:W-:-:S13]  /*2f50*/  ISETP.GT.U32.OR P0, PT, R19, 0xfd, P0 ;  /* 0x000000fd1300780c */ /* 0x000fda0000704470 */
[----:B------:R-:W-:Y:S01]  /*2f60*/  @!P0 IMAD.MOV.U32 R15, RZ, RZ, RZ ;  /* 0x000000ffff0f8224 */ /* 0x000fe200078e00ff */
        /* <DEDUP_REMOVED lines=22> */
[----:B------:R-:W-:-:S04]  /*30d0*/  @!P1 FFMA R22, R3, 1.84467440737095516160e+19, RZ ;  /* 0x5f80000003169823 */ /* 0x000fc800000000ff */
[----:B------:R-:W-:-:S07]  /*30e0*/  @!P1 VIADD R15, R15, 0x40 ;  /* 0x000000400f0f9836 */ /* 0x000fce0000000000 */
.L_x_162:
[----:B------:R-:W-:Y:S02]  /*30f0*/  LEA R19, R17, 0xc0800000, 0x17 ;  /* 0xc080000011137811 */ /* 0x000fe400078eb8ff */
[----:B------:R-:W-:Y:S02]  /*3100*/  IADD3 R20, PT, PT, R20, -0x7f, RZ ;  /* 0xffffff8114147810 */ /* 0x000fe40007ffe0ff */
[----:B------:R-:W-:-:S03]  /*3110*/  IADD3 R24, PT, PT, -R19, R22, RZ ;  /* 0x0000001613187210 */ /* 0x000fc60007ffe1ff */
[----:B------:R-:W-:Y:S01]  /*3120*/  IMAD R0, R20, -0x800000, R23 ;  /* 0xff80000014007824 */ /* 0x000fe200078e0217 */
[----:B------:R-:W0:Y:S01]  /*3130*/  MUFU.RCP R22, R24 ;  /* 0x0000001800167308 */ /* 0x000e220000001000 */
[----:B------:R-:W-:Y:S01]  /*3140*/  FADD.FTZ R21, -R24, -RZ ;  /* 0x800000ff18157221 */ /* 0x000fe20000010100 */
[----:B------:R-:W-:-:S05]  /*3150*/  IADD3 R20, PT, PT, R20, 0x7f, -R17 ;  /* 0x0000007f14147810 */ /* 0x000fca0007ffe811 */
[----:B------:R-:W-:Y:S02]  /*3160*/  IMAD.IADD R15, R20, 0x1, R15 ;  /* 0x00000001140f7824 */ /* 0x000fe400078e020f */
        /* <DEDUP_REMOVED lines=23> */
[C---:B------:R-:W-:Y:S01]  /*32e0*/  VIADD R19, R17.reuse, 0x20 ;  /* 0x0000002011137836 */ /* 0x040fe20000000000 */
[----:B------:R-:W-:Y:S02]  /*32f0*/  ISETP.NE.AND P3, PT, R17, RZ, PT ;  /* 0x000000ff1100720c */ /* 0x000fe40003f65270 */
[----:B------:R-:W-:Y:S02]  /*3300*/  LOP3.LUT R15, R15, 0x7fffff, RZ, 0xc0, !PT ;  /* 0x007fffff0f0f7812 */ /* 0x000fe400078ec0ff */
[----:B------:R-:W-:Y:S02]  /*3310*/  ISETP.NE.AND P1, PT, R17, RZ, PT ;  /* 0x000000ff1100720c */ /* 0x000fe40003f25270 */
[----:B------:R-:W-:-:S02]  /*3320*/  LOP3.LUT R22, R15, 0x800000, RZ, 0xfc, !PT ;  /* 0x008000000f167812 */ /* 0x000fc400078efcff */
        /* <DEDUP_REMOVED lines=14> */
.L_x_168:
[----:B------:R-:W-:-:S04]  /*3410*/  LOP3.LUT R0, R0, 0x80000000, RZ, 0xc0, !PT ;  /* 0x8000000000007812 */ /* 0x000fc800078ec0ff */
[----:B------:R-:W-:Y:S01]  /*3420*/  LOP3.LUT R0, R0, 0x7f800000, RZ, 0xfc, !PT ;  /* 0x7f80000000007812 */ /* 0x000fe200078efcff */
[----:B------:R-:W-:Y:S06]  /*3430*/  BRA `(.L_x_169) ;  /* 0x0000000000287947 */ /* 0x000fec0003800000 */
.L_x_167:
[----:B------:R-:W-:Y:S01]  /*3440*/  IMAD R0, R15, 0x800000, R0 ;  /* 0x008000000f007824 */ /* 0x000fe200078e0200 */
[----:B------:R-:W-:Y:S06]  /*3450*/  BRA `(.L_x_169) ;  /* 0x0000000000207947 */ /* 0x000fec0003800000 */
.L_x_166:
[----:B------:R-:W-:-:S04]  /*3460*/  LOP3.LUT R22, R22, 0x80000000, R23, 0x48, !PT ;  /* 0x8000000016167812 */ /* 0x000fc800078e4817 */
[----:B------:R-:W-:Y:S01]  /*3470*/  LOP3.LUT R0, R22, 0x7f800000, RZ, 0xfc, !PT ;  /* 0x7f80000016007812 */ /* 0x000fe200078efcff */
[----:B------:R-:W-:Y:S06]  /*3480*/  BRA `(.L_x_169) ;  /* 0x0000000000147947 */ /* 0x000fec0003800000 */
.L_x_165:
[----:B------:R-:W-:Y:S01]  /*3490*/  LOP3.LUT R0, R22, 0x80000000, R23, 0x48, !PT ;  /* 0x8000000016007812 */ /* 0x000fe200078e4817 */
[----:B------:R-:W-:Y:S06]  /*34a0*/  BRA `(.L_x_169) ;  /* 0x00000000000c7947 */ /* 0x000fec0003800000 */
.L_x_164:
[----:B------:R-:W0:Y:S01]  /*34b0*/  MUFU.RSQ R0, -QNAN ;  /* 0xffc0000000007908 */ /* 0x000e220000001400 */
[----:B------:R-:W-:Y:S05]  /*34c0*/  BRA `(.L_x_169) ;  /* 0x0000000000047947 */ /* 0x000fea0003800000 */
.L_x_163:
[----:B------:R-:W-:-:S07]  /*34d0*/  FADD.FTZ R0, R18, R3 ;  /* 0x0000000312007221 */ /* 0x000fce0000010000 */
.L_x_169:
[----:B------:R-:W-:Y:S01]  /*34e0*/  HFMA2 R21, -RZ, RZ, 0, 0 ;  /* 0x00000000ff157431 */ /* 0x000fe200000001ff */
[----:B------:R-:W-:-:S04]  /*34f0*/  MOV R20, R2 ;  /* 0x0000000200147202 */ /* 0x000fc80000000f00 */
[----:B0-----:R-:W-:Y:S05]  /*3500*/  RET.REL.NODEC R20 `(cksp_batch_f32) ;  /* 0xffffffc814bc7950 */ /* 0x001fea0003c3ffff */
.L_x_170:
        /* <DEDUP_REMOVED lines=15> */
.L_x_178:


//--------------------- .text.tr_from_hlc_f32     --------------------------
	.section	.text.tr_from_hlc_f32,"ax",@progbits
	.align	128
        .global         tr_from_hlc_f32
        .type           tr_from_hlc_f32,@function
        .size           tr_from_hlc_f32,(.L_x_182 - tr_from_hlc_f32)
        .other          tr_from_hlc_f32,@"STO_CUDA_ENTRY STV_DEFAULT"
tr_from_hlc_f32:
.text.tr_from_hlc_f32:
[----:B------:R-:W-:Y:S08]  /*0000*/  LDC R1, c[0x0][0x37c] ;  /* 0x0000df00ff017b82 */ /* 0x000ff00000000800 */
[----:B------:R-:W0:Y:S02]  /*0010*/  LDC R3, c[0x0][0x398] ;  /* 0x0000e600ff037b82 */ /* 0x000e240000000800 */
[----:B0-----:R-:W-:-:S13]  /*0020*/  ISETP.GE.AND P0, PT, R3, 0x1, PT ;  /* 0x000000010300780c */ /* 0x001fda0003f06270 */
[----:B------:R-:W-:Y:S05]  /*0030*/  @!P0 EXIT ;  /* 0x000000000000894d */ /* 0x000fea0003800000 */
[----:B------:R-:W0:Y:S01]  /*0040*/  S2R R0, SR_TID.X ;  /* 0x0000000000007919 */ /* 0x000e220000002100 */
[----:B------:R-:W0:Y:S08]  /*0050*/  S2UR UR4, SR_CTAID.X ;  /* 0x00000000000479c3 */ /* 0x000e300000002500 */
[----:B------:R-:W0:Y:S02]  /*0060*/  LDC R19, c[0x0][0x360] ;  /* 0x0000d800ff137b82 */ /* 0x000e240000000800 */
[----:B0-----:R-:W-:-:S05]  /*0070*/  IMAD R0, R19, UR4, R0 ;  /* 0x0000000413007c24 */ /* 0x001fca000f8e0200 */
[----:B------:R-:W-:-:S13]  /*0080*/  ISETP.GE.AND P0, PT, R0, R3, PT ;  /* 0x000000030000720c */ /* 0x000fda0003f06270 */
[----:B------:R-:W-:Y:S05]  /*0090*/  @P0 EXIT ;  /* 0x000000000000094d */ /* 0x000fea0003800000 */
[----:B------:R-:W0:Y:S01]  /*00a0*/  LDC.64 R2, c[0x0][0x380] ;  /* 0x0000e000ff027b82 */ /* 0x000e220000000a00 */
[----:B------:R-:W1:Y:S01]  /*00b0*/  LDCU UR4, c[0x0][0x39c] ;  /* 0x00007380ff0477ac */ /* 0x000e620008000800 */
[----:B------:R-:W2:Y:S06]  /*00c0*/  LDCU UR5, c[0x0][0x370] ;  /* 0x00006e00ff0577ac */ /* 0x000eac0008000800 */
[----:B------:R-:W3:Y:S01]  /*00d0*/  LDC.64 R4, c[0x0][0x388] ;  /* 0x0000e200ff047b82 */ /* 0x000ee20000000a00 */
[----:B------:R-:W4:Y:S01]  /*00e0*/  LDCU.64 UR6, c[0x0][0x358] ;  /* 0x00006b00ff0677ac */ /* 0x000f220008000a00 */
[----:B------:R-:W0:Y:S06]  /*00f0*/  LDCU UR8, c[0x0][0x398] ;  /* 0x00007300ff0877ac */ /* 0x000e2c0008000800 */
[----:B------:R-:W0:Y:S01]  /*0100*/  LDC.64 R6, c[0x0][0x3a0] ;  /* 0x0000e800ff067b82 */ /* 0x000e220000000a00 */
[----:B-1----:R-:W-:Y:S01]  /*0110*/  UISETP.LT.AND UP0, UPT, URZ, UR4, UPT ;  /* 0x00000004ff00728c */ /* 0x002fe2000bf01270 */
[----:B--2---:R-:W-:-:S03]  /*0120*/  IMAD R19, R19, UR5, RZ ;  /* 0x0000000513137c24 */ /* 0x004fc6000f8e02ff */
[----:B------:R-:W-:-:S12]  /*0130*/  USEL UR4, URZ, UR4, !UP0 ;  /* 0x00000004ff047287 */ /* 0x000fd8000c000000 */
.L_x_171:
[C---:B------:R-:W-:Y:S01]  /*0140*/  ISETP.GT.AND P0, PT, R0.reuse, UR4, PT ;  /* 0x0000000400007c0c */ /* 0x040fe2000bf04270 */
[----:B0-----:R-:W-:-:S04]  /*0150*/  IMAD.WIDE R8, R0, 0x4, R2 ;  /* 0x0000000400087825 */ /* 0x001fc800078e0202 */
[C---:B---3--:R-:W-:Y:S02]  /*0160*/  IMAD.WIDE R10, R0.reuse, 0x4, R4 ;  /* 0x00000004000a7825 */ /* 0x048fe400078e0204 */
[----:B----4-:R-:W2:Y:S04]  /*0170*/  LDG.E.CONSTANT R9, desc[UR6][R8.64] ;  /* 0x0000000608097981 */ /* 0x010ea8000c1e9900 */
[----:B------:R-:W2:Y:S02]  /*0180*/  LDG.E.CONSTANT R10, desc[UR6][R10.64] ;  /* 0x000000060a0a7981 */ /* 0x000ea4000c1e9900 */
[----:B------:R-:W0:Y:S01]  /*0190*/  @P0 LDC.64 R14, c[0x0][0x390] ;  /* 0x0000e400ff0e0b82 */ /* 0x000e220000000a00 */
[----:B------:R-:W-:-:S05]  /*01a0*/  @P0 IADD3 R13, PT, PT, R0, -0x1, RZ ;  /* 0xffffffff000d0810 */ /* 0x000fca0007ffe0ff */
[----:B0-----:R-:W-:-:S06]  /*01b0*/  @P0 IMAD.WIDE.U32 R14, R13, 0x4, R14 ;  /* 0x000000040d0e0825 */ /* 0x001fcc00078e000e */
[----:B------:R-:W3:Y:S01]  /*01c0*/  @P0 LDG.E.CONSTANT R14, desc[UR6][R14.64] ;  /* 0x000000060e0e0981 */ /* 0x000ee2000c1e9900 */
[----:B------:R-:W-:-:S04]  /*01d0*/  @!P0 IMAD.WIDE R12, R0, 0x4, R6 ;  /* 0x00000004000c8825 */ /* 0x000fc800078e0206 */
[----:B------:R-:W-:Y:S01]  /*01e0*/  @P0 IMAD.WIDE.U32 R16, R0, 0x4, R6 ;  /* 0x0000000400100825 */ /* 0x000fe200078e0006 */
[----:B------:R-:W-:-:S03]  /*01f0*/  IADD3 R0, PT, PT, R19, R0, RZ ;  /* 0x0000000013007210 */ /* 0x000fc60007ffe0ff */
[----:B--2---:R-:W-:-:S05]  /*0200*/  FADD R21, R9, -R10 ;  /* 0x8000000a09157221 */ /* 0x004fca0000000000 */
[----:B------:R1:W-:Y:S01]  /*0210*/  @!P0 STG.E desc[UR6][R12.64], R21 ;  /* 0x000000150c008986 */ /* 0x0003e2000c101906 */
[--C-:B---3--:R-:W-:Y:S01]  /*0220*/  @P0 FADD R18, R9, -R14.reuse ;  /* 0x8000000e09120221 */ /* 0x108fe20000000000 */
[----:B------:R-:W-:-:S05]  /*0230*/  @P0 FADD R20, R10, -R14 ;  /* 0x8000000e0a140221 */ /* 0x000fca0000000000 */
[----:B------:R-:W-:-:S05]  /*0240*/  @P0 FMNMX3 R23, |R18|, |R20|, R21, !PT ;  /* 0x4000001412170276 */ /* 0x000fca0007800215 */
[----:B------:R1:W-:Y:S01]  /*0250*/  @P0 STG.E desc[UR6][R16.64], R23 ;  /* 0x0000001710000986 */ /* 0x0003e2000c101906 */
[----:B------:R-:W-:-:S13]  /*0260*/  ISETP.GE.AND P0, PT, R0, UR8, PT ;  /* 0x0000000800007c0c */ /* 0x000fda000bf06270 */
[----:B-1----:R-:W-:Y:S05]  /*0270*/  @!P0 BRA `(.L_x_171) ;  /* 0xfffffffc00b08947 */ /* 0x002fea000383ffff */
[----:B------:R-:W-:Y:S05]  /*0280*/  EXIT ;  /* 0x000000000000794d */ /* 0x000fea0003800000 */
.L_x_172:
        /* <DEDUP_REMOVED lines=15> */
.L_x_182:


//--------------------- .nv.shared.cksp_many_series_one_param_f32 --------------------------
	.section	.nv.shared.cksp_many_series_one_param_f32,"aw",@nobits
	.sectionflags	@""
	.align	16
	.zero		1024


//--------------------- .nv.shared.reserved.0     --------------------------
	.section	.nv.shared.reserved.0,"aw",@nobits
	.weak		__nv_reservedSMEM_offset_0_alias
	.size		__nv_reservedSMEM_offset_0_alias, 0, 64
	.other		__nv_reservedSMEM_offset_0_alias,@"STO_CUDA_RESERVED_SHARED STV_DEFAULT"
__nv_reservedSMEM_offset_0_alias:
	.zero		0
	.zero		64


//--------------------- .nv.shared.cksp_batch_f32_pretr --------------------------
	.section	.nv.shared.cksp_batch_f32_pretr,"aw",@nobits
	.sectionflags	@""
	.align	16
	.zero		1024


//--------------------- .nv.shared.cksp_batch_f32 --------------------------
	.section	.nv.shared.cksp_batch_f32,"aw",@nobits
	.sectionflags	@""
	.align	16
	.zero		1024


//--------------------- .nv.shared.tr_from_hlc_f32 --------------------------
	.section	.nv.shared.tr_from_hlc_f32,"aw",@nobits
	.sectionflags	@""
	.align	16
	.zero		1024


//--------------------- .nv.constant0.cksp_many_series_one_param_f32 --------------------------
	.section	.nv.constant0.cksp_many_series_one_param_f32,"a",@progbits
	.sectionflags	@""
	.align	4
.nv.constant0.cksp_many_series_one_param_f32:
	.zero		968


//--------------------- .nv.constant0.cksp_batch_f32_pretr --------------------------
	.section	.nv.constant0.cksp_batch_f32_pretr,"a",@progbits
	.sectionflags	@""
	.align	4
.nv.constant0.cksp_batch_f32_pretr:
	.zero		984


//--------------------- .nv.constant0.cksp_batch_f32 --------------------------
	.section	.nv.constant0.cksp_batch_f32,"a",@progbits
	.sectionflags	@""
	.align	4
.nv.constant0.cksp_batch_f32:
	.zero		976


//--------------------- .nv.constant0.tr_from_hlc_f32 --------------------------
	.section	.nv.constant0.tr_from_hlc_f32,"a",@progbits
	.sectionflags	@""
	.align	4
.nv.constant0.tr_from_hlc_f32:
	.zero		936


//--------------------- SYMBOLS --------------------------

	.type		.nv.reservedSmem.offset0,@object
	.size		.nv.reservedSmem.offset0,0x4
	.type		.nv.reservedSmem.cap,@object
	.size		.nv.reservedSmem.cap,0x4
